//
// Generated by NVIDIA NVVM Compiler
//
// Compiler Build ID: CL-36424714
// Cuda compilation tools, release 13.0, V13.0.88
// Based on NVVM 20.0.0
//

.version 9.0
.target sm_100
.address_size 64

	// .globl	_Z4initv
.global .align 1 .b8 _ZN34_INTERNAL_9141c028_4_k_cu__Z4initv4cuda3std3__45__cpo5beginE[1];
.global .align 1 .b8 _ZN34_INTERNAL_9141c028_4_k_cu__Z4initv4cuda3std3__45__cpo3endE[1];
.global .align 1 .b8 _ZN34_INTERNAL_9141c028_4_k_cu__Z4initv4cuda3std3__45__cpo6cbeginE[1];
.global .align 1 .b8 _ZN34_INTERNAL_9141c028_4_k_cu__Z4initv4cuda3std3__45__cpo4cendE[1];
.global .align 1 .b8 _ZN34_INTERNAL_9141c028_4_k_cu__Z4initv4cuda3std3__45__cpo6rbeginE[1];
.global .align 1 .b8 _ZN34_INTERNAL_9141c028_4_k_cu__Z4initv4cuda3std3__45__cpo4rendE[1];
.global .align 1 .b8 _ZN34_INTERNAL_9141c028_4_k_cu__Z4initv4cuda3std3__45__cpo7crbeginE[1];
.global .align 1 .b8 _ZN34_INTERNAL_9141c028_4_k_cu__Z4initv4cuda3std3__45__cpo5crendE[1];
.global .align 1 .b8 _ZN34_INTERNAL_9141c028_4_k_cu__Z4initv4cuda3std3__436_GLOBAL__N__9141c028_4_k_cu__Z4initv6ignoreE[1];
.global .align 1 .b8 _ZN34_INTERNAL_9141c028_4_k_cu__Z4initv4cuda3std3__419piecewise_constructE[1];
.global .align 1 .b8 _ZN34_INTERNAL_9141c028_4_k_cu__Z4initv4cuda3std3__48in_placeE[1];
.global .align 1 .b8 _ZN34_INTERNAL_9141c028_4_k_cu__Z4initv4cuda3std3__420unreachable_sentinelE[1];
.global .align 1 .b8 _ZN34_INTERNAL_9141c028_4_k_cu__Z4initv4cuda3std3__47nulloptE[1];
.global .align 1 .b8 _ZN34_INTERNAL_9141c028_4_k_cu__Z4initv4cuda3std3__48unexpectE[1];
.global .align 1 .b8 _ZN34_INTERNAL_9141c028_4_k_cu__Z4initv4cuda3std6ranges3__45__cpo4swapE[1];
.global .align 1 .b8 _ZN34_INTERNAL_9141c028_4_k_cu__Z4initv4cuda3std6ranges3__45__cpo9iter_moveE[1];
.global .align 1 .b8 _ZN34_INTERNAL_9141c028_4_k_cu__Z4initv4cuda3std6ranges3__45__cpo5beginE[1];
.global .align 1 .b8 _ZN34_INTERNAL_9141c028_4_k_cu__Z4initv4cuda3std6ranges3__45__cpo3endE[1];
.global .align 1 .b8 _ZN34_INTERNAL_9141c028_4_k_cu__Z4initv4cuda3std6ranges3__45__cpo6cbeginE[1];
.global .align 1 .b8 _ZN34_INTERNAL_9141c028_4_k_cu__Z4initv4cuda3std6ranges3__45__cpo4cendE[1];
.global .align 1 .b8 _ZN34_INTERNAL_9141c028_4_k_cu__Z4initv4cuda3std6ranges3__45__cpo7advanceE[1];
.global .align 1 .b8 _ZN34_INTERNAL_9141c028_4_k_cu__Z4initv4cuda3std6ranges3__45__cpo9iter_swapE[1];
.global .align 1 .b8 _ZN34_INTERNAL_9141c028_4_k_cu__Z4initv4cuda3std6ranges3__45__cpo4nextE[1];
.global .align 1 .b8 _ZN34_INTERNAL_9141c028_4_k_cu__Z4initv4cuda3std6ranges3__45__cpo4prevE[1];
.global .align 1 .b8 _ZN34_INTERNAL_9141c028_4_k_cu__Z4initv4cuda3std6ranges3__45__cpo4dataE[1];
.global .align 1 .b8 _ZN34_INTERNAL_9141c028_4_k_cu__Z4initv4cuda3std6ranges3__45__cpo5cdataE[1];
.global .align 1 .b8 _ZN34_INTERNAL_9141c028_4_k_cu__Z4initv4cuda3std6ranges3__45__cpo4sizeE[1];
.global .align 1 .b8 _ZN34_INTERNAL_9141c028_4_k_cu__Z4initv4cuda3std6ranges3__45__cpo5ssizeE[1];
.global .align 1 .b8 _ZN34_INTERNAL_9141c028_4_k_cu__Z4initv4cuda3std6ranges3__45__cpo8distanceE[1];
.global .align 1 .b8 _ZN34_INTERNAL_9141c028_4_k_cu__Z4initv6thrust24THRUST_300001_SM_1000_NS8cuda_cub3parE[1];
.global .align 1 .b8 _ZN34_INTERNAL_9141c028_4_k_cu__Z4initv6thrust24THRUST_300001_SM_1000_NS8cuda_cub10par_nosyncE[1];
.global .align 1 .b8 _ZN34_INTERNAL_9141c028_4_k_cu__Z4initv6thrust24THRUST_300001_SM_1000_NS6system6detail10sequential3seqE[1];
.global .align 1 .b8 _ZN34_INTERNAL_9141c028_4_k_cu__Z4initv6thrust24THRUST_300001_SM_1000_NS6system3cpp3parE[1];
.global .align 1 .b8 _ZN34_INTERNAL_9141c028_4_k_cu__Z4initv6thrust24THRUST_300001_SM_1000_NS12placeholders2_1E[1];
.global .align 1 .b8 _ZN34_INTERNAL_9141c028_4_k_cu__Z4initv6thrust24THRUST_300001_SM_1000_NS12placeholders2_2E[1];
.global .align 1 .b8 _ZN34_INTERNAL_9141c028_4_k_cu__Z4initv6thrust24THRUST_300001_SM_1000_NS12placeholders2_3E[1];
.global .align 1 .b8 _ZN34_INTERNAL_9141c028_4_k_cu__Z4initv6thrust24THRUST_300001_SM_1000_NS12placeholders2_4E[1];
.global .align 1 .b8 _ZN34_INTERNAL_9141c028_4_k_cu__Z4initv6thrust24THRUST_300001_SM_1000_NS12placeholders2_5E[1];
.global .align 1 .b8 _ZN34_INTERNAL_9141c028_4_k_cu__Z4initv6thrust24THRUST_300001_SM_1000_NS12placeholders2_6E[1];
.global .align 1 .b8 _ZN34_INTERNAL_9141c028_4_k_cu__Z4initv6thrust24THRUST_300001_SM_1000_NS12placeholders2_7E[1];
.global .align 1 .b8 _ZN34_INTERNAL_9141c028_4_k_cu__Z4initv6thrust24THRUST_300001_SM_1000_NS12placeholders2_8E[1];
.global .align 1 .b8 _ZN34_INTERNAL_9141c028_4_k_cu__Z4initv6thrust24THRUST_300001_SM_1000_NS12placeholders2_9E[1];
.global .align 1 .b8 _ZN34_INTERNAL_9141c028_4_k_cu__Z4initv6thrust24THRUST_300001_SM_1000_NS12placeholders3_10E[1];
.global .align 1 .b8 _ZN34_INTERNAL_9141c028_4_k_cu__Z4initv6thrust24THRUST_300001_SM_1000_NS3seqE[1];
.global .align 1 .b8 _ZN34_INTERNAL_9141c028_4_k_cu__Z4initv6thrust24THRUST_300001_SM_1000_NS6deviceE[1];

.visible .entry _Z4initv()
{


	ret;

}
	// .globl	_Z7processiiPfS_
.visible .entry _Z7processiiPfS_(
	.param .u32 _Z7processiiPfS__param_0,
	.param .u32 _Z7processiiPfS__param_1,
	.param .u64 .ptr .align 1 _Z7processiiPfS__param_2,
	.param .u64 .ptr .align 1 _Z7processiiPfS__param_3
)
{
	.local .align 16 .b8 	__local_depot1[48992];
	.reg .b64 	%SP;
	.reg .b64 	%SPL;
	.reg .pred 	%p<5>;
	.reg .b32 	%r<23>;
	.reg .b32 	%f<40>;
	.reg .b64 	%rd<105>;

	mov.u64 	%SPL, __local_depot1;
	ld.param.u32 	%r10, [_Z7processiiPfS__param_0];
	ld.param.u32 	%r11, [_Z7processiiPfS__param_1];
	ld.param.u64 	%rd33, [_Z7processiiPfS__param_2];
	add.u64 	%rd1, %SPL, 0;
	mov.u32 	%r12, %ctaid.x;
	mov.u32 	%r13, %ntid.x;
	mov.u32 	%r14, %tid.x;
	mad.lo.s32 	%r1, %r12, %r13, %r14;
	setp.ge.s32 	%p1, %r1, %r11;
	@%p1 bra 	$L__BB1_7;
	mul.lo.s32 	%r20, %r1, 12248;
	cvta.to.global.u64 	%rd36, %rd33;
	add.s64 	%rd2, %rd36, 16;
	add.s64 	%rd91, %rd1, 16;
	mov.b32 	%r21, 0;
$L__BB1_2:
	mul.wide.s32 	%rd37, %r20, 4;
	add.s64 	%rd38, %rd2, %rd37;
	ld.global.f32 	%f4, [%rd38+-16];
	ld.global.f32 	%f5, [%rd38+-12];
	ld.global.f32 	%f6, [%rd38+-8];
	ld.global.f32 	%f7, [%rd38+-4];
	st.local.v4.f32 	[%rd91+-16], {%f4, %f5, %f6, %f7};
	ld.global.f32 	%f8, [%rd38];
	ld.global.f32 	%f9, [%rd38+4];
	ld.global.f32 	%f10, [%rd38+8];
	ld.global.f32 	%f11, [%rd38+12];
	st.local.v4.f32 	[%rd91], {%f8, %f9, %f10, %f11};
	add.s32 	%r21, %r21, 8;
	add.s32 	%r20, %r20, 8;
	add.s64 	%rd91, %rd91, 32;
	setp.eq.s32 	%p2, %r21, 12248;
	@%p2 bra 	$L__BB1_3;
	bra.uni 	$L__BB1_2;
$L__BB1_3:
	setp.lt.s32 	%p3, %r10, 1;
	mov.f32 	%f39, 0f00000000;
	@%p3 bra 	$L__BB1_6;
	add.s64 	%rd104, %rd1, 44;
	neg.s32 	%r22, %r10;
	mov.f32 	%f39, 0f00000000;
	mov.b64 	%rd103, 11;
	mov.b64 	%rd102, 10;
	mov.b64 	%rd101, 9;
	mov.b64 	%rd100, 8;
	mov.b64 	%rd99, 7;
	mov.b64 	%rd98, 6;
	mov.b64 	%rd97, 5;
	mov.b64 	%rd96, 4;
	mov.b64 	%rd95, 3;
	mov.b64 	%rd94, 2;
	mov.b64 	%rd93, 0;
	mov.b64 	%rd92, 1;
$L__BB1_5:
	mul.hi.u64 	%rd51, %rd103, 3084498029307410329;
	shr.u64 	%rd52, %rd51, 11;
	mul.hi.u64 	%rd53, %rd102, 3084498029307410329;
	shr.u64 	%rd54, %rd53, 11;
	mul.hi.u64 	%rd55, %rd101, 3084498029307410329;
	shr.u64 	%rd56, %rd55, 11;
	mul.hi.u64 	%rd57, %rd100, 3084498029307410329;
	shr.u64 	%rd58, %rd57, 11;
	mul.hi.u64 	%rd59, %rd99, 3084498029307410329;
	shr.u64 	%rd60, %rd59, 11;
	mul.hi.u64 	%rd61, %rd98, 3084498029307410329;
	shr.u64 	%rd62, %rd61, 11;
	mul.hi.u64 	%rd63, %rd97, 3084498029307410329;
	shr.u64 	%rd64, %rd63, 11;
	mul.hi.u64 	%rd65, %rd96, 3084498029307410329;
	shr.u64 	%rd66, %rd65, 11;
	mul.hi.u64 	%rd67, %rd95, 3084498029307410329;
	shr.u64 	%rd68, %rd67, 11;
	mul.hi.u64 	%rd69, %rd94, 3084498029307410329;
	shr.u64 	%rd70, %rd69, 11;
	mul.hi.u64 	%rd71, %rd93, 3084498029307410329;
	shr.u64 	%rd72, %rd71, 11;
	mul.hi.u64 	%rd73, %rd92, 3084498029307410329;
	shr.u64 	%rd74, %rd73, 11;
	mad.lo.s64 	%rd75, %rd72, -48992, %rd104;
	ld.local.f32 	%f14, [%rd75+-44];
	add.f32 	%f15, %f14, 0f00000000;
	mad.lo.s64 	%rd76, %rd74, -48992, %rd104;
	ld.local.f32 	%f16, [%rd76+-40];
	add.f32 	%f17, %f15, %f16;
	mad.lo.s64 	%rd77, %rd70, -48992, %rd104;
	ld.local.f32 	%f18, [%rd77+-36];
	add.f32 	%f19, %f17, %f18;
	mad.lo.s64 	%rd78, %rd68, -48992, %rd104;
	ld.local.f32 	%f20, [%rd78+-32];
	add.f32 	%f21, %f19, %f20;
	mad.lo.s64 	%rd79, %rd66, -48992, %rd104;
	ld.local.f32 	%f22, [%rd79+-28];
	add.f32 	%f23, %f21, %f22;
	mad.lo.s64 	%rd80, %rd64, -48992, %rd104;
	ld.local.f32 	%f24, [%rd80+-24];
	add.f32 	%f25, %f23, %f24;
	mad.lo.s64 	%rd81, %rd62, -48992, %rd104;
	ld.local.f32 	%f26, [%rd81+-20];
	add.f32 	%f27, %f25, %f26;
	mad.lo.s64 	%rd82, %rd60, -48992, %rd104;
	ld.local.f32 	%f28, [%rd82+-16];
	add.f32 	%f29, %f27, %f28;
	mad.lo.s64 	%rd83, %rd58, -48992, %rd104;
	ld.local.f32 	%f30, [%rd83+-12];
	add.f32 	%f31, %f29, %f30;
	mad.lo.s64 	%rd84, %rd56, -48992, %rd104;
	ld.local.f32 	%f32, [%rd84+-8];
	add.f32 	%f33, %f31, %f32;
	mad.lo.s64 	%rd85, %rd54, -48992, %rd104;
	ld.local.f32 	%f34, [%rd85+-4];
	add.f32 	%f35, %f33, %f34;
	mad.lo.s64 	%rd86, %rd52, -48992, %rd104;
	ld.local.f32 	%f36, [%rd86];
	add.f32 	%f37, %f35, %f36;
	add.f32 	%f39, %f39, %f37;
	add.s64 	%rd104, %rd104, 4;
	add.s64 	%rd103, %rd103, 1;
	add.s64 	%rd102, %rd102, 1;
	add.s64 	%rd101, %rd101, 1;
	add.s64 	%rd100, %rd100, 1;
	add.s64 	%rd99, %rd99, 1;
	add.s64 	%rd98, %rd98, 1;
	add.s64 	%rd97, %rd97, 1;
	add.s64 	%rd96, %rd96, 1;
	add.s64 	%rd95, %rd95, 1;
	add.s64 	%rd94, %rd94, 1;
	add.s64 	%rd93, %rd93, 1;
	add.s32 	%r22, %r22, 1;
	setp.ne.s32 	%p4, %r22, 0;
	add.s64 	%rd92, %rd92, 1;
	@%p4 bra 	$L__BB1_5;
$L__BB1_6:
	ld.param.u64 	%rd90, [_Z7processiiPfS__param_3];
	mov.u32 	%r16, %ctaid.x;
	mov.u32 	%r17, %ntid.x;
	mov.u32 	%r18, %tid.x;
	mad.lo.s32 	%r19, %r16, %r17, %r18;
	cvta.to.global.u64 	%rd87, %rd90;
	mul.wide.s32 	%rd88, %r19, 4;
	add.s64 	%rd89, %rd87, %rd88;
	st.global.f32 	[%rd89], %f39;
$L__BB1_7:
	ret;

}
	// .globl	_ZN3cub18CUB_300001_SM_10006detail11EmptyKernelIvEEvv
.visible .entry _ZN3cub18CUB_300001_SM_10006detail11EmptyKernelIvEEvv()
{


	ret;

}
	// .globl	_ZN3cub18CUB_300001_SM_10006detail8for_each13static_kernelINS2_12policy_hub_t12policy_500_tEmN6thrust24THRUST_300001_SM_1000_NS8cuda_cub20__uninitialized_fill7functorINS7_10device_ptrIfEEfEEEEvT0_T1_
.visible .entry _ZN3cub18CUB_300001_SM_10006detail8for_each13static_kernelINS2_12policy_hub_t12policy_500_tEmN6thrust24THRUST_300001_SM_1000_NS8cuda_cub20__uninitialized_fill7functorINS7_10device_ptrIfEEfEEEEvT0_T1_(
	.param .u64 _ZN3cub18CUB_300001_SM_10006detail8for_each13static_kernelINS2_12policy_hub_t12policy_500_tEmN6thrust24THRUST_300001_SM_1000_NS8cuda_cub20__uninitialized_fill7functorINS7_10device_ptrIfEEfEEEEvT0_T1__param_0,
	.param .align 8 .b8 _ZN3cub18CUB_300001_SM_10006detail8for_each13static_kernelINS2_12policy_hub_t12policy_500_tEmN6thrust24THRUST_300001_SM_1000_NS8cuda_cub20__uninitialized_fill7functorINS7_10device_ptrIfEEfEEEEvT0_T1__param_1[16]
)
.maxntid 256
{
	.reg .pred 	%p<4>;
	.reg .b16 	%rs<5>;
	.reg .b32 	%r<10>;
	.reg .b32 	%f<3>;
	.reg .b64 	%rd<16>;

	ld.param.f32 	%f2, [_ZN3cub18CUB_300001_SM_10006detail8for_each13static_kernelINS2_12policy_hub_t12policy_500_tEmN6thrust24THRUST_300001_SM_1000_NS8cuda_cub20__uninitialized_fill7functorINS7_10device_ptrIfEEfEEEEvT0_T1__param_1+8];
	ld.param.u64 	%rd4, [_ZN3cub18CUB_300001_SM_10006detail8for_each13static_kernelINS2_12policy_hub_t12policy_500_tEmN6thrust24THRUST_300001_SM_1000_NS8cuda_cub20__uninitialized_fill7functorINS7_10device_ptrIfEEfEEEEvT0_T1__param_1];
	ld.param.u64 	%rd5, [_ZN3cub18CUB_300001_SM_10006detail8for_each13static_kernelINS2_12policy_hub_t12policy_500_tEmN6thrust24THRUST_300001_SM_1000_NS8cuda_cub20__uninitialized_fill7functorINS7_10device_ptrIfEEfEEEEvT0_T1__param_0];
	mov.u32 	%r7, %ctaid.x;
	mul.wide.u32 	%rd1, %r7, 512;
	sub.s64 	%rd2, %rd5, %rd1;
	setp.lt.u64 	%p1, %rd2, 512;
	@%p1 bra 	$L__BB3_2;
	mov.u32 	%r9, %tid.x;
	cvta.to.global.u64 	%rd11, %rd4;
	cvt.u64.u32 	%rd12, %r9;
	add.s64 	%rd13, %rd1, %rd12;
	shl.b64 	%rd14, %rd13, 2;
	add.s64 	%rd15, %rd11, %rd14;
	st.global.f32 	[%rd15], %f2;
	st.global.f32 	[%rd15+1024], %f2;
	bra.uni 	$L__BB3_6;
$L__BB3_2:
	cvta.to.global.u64 	%rd6, %rd4;
	mov.u32 	%r1, %tid.x;
	cvt.u64.u32 	%rd7, %r1;
	setp.le.u64 	%p2, %rd2, %rd7;
	add.s64 	%rd8, %rd1, %rd7;
	shl.b64 	%rd9, %rd8, 2;
	add.s64 	%rd3, %rd6, %rd9;
	@%p2 bra 	$L__BB3_4;
	st.global.f32 	[%rd3], %f2;
$L__BB3_4:
	add.s32 	%r8, %r1, 256;
	cvt.u64.u32 	%rd10, %r8;
	setp.le.u64 	%p3, %rd2, %rd10;
	@%p3 bra 	$L__BB3_6;
	st.global.f32 	[%rd3+1024], %f2;
$L__BB3_6:
	ret;

}


// ===== COMPILED SASS (sm_100) =====

	.target	sm_100

	.elftype	@"ET_EXEC"


//--------------------- .note.nv.tkinfo           --------------------------
	.section	.note.nv.tkinfo,"",@"SHT_NOTE"
	.sectionflags	@"SHF_NOTE_NV_TKINFO"
	.tkinfo
        /*0018*/ 	.word	0x00000002
        /*0030*/ 	.string	""
        /*0030*/ 	.string	"ptxas"
        /*0030*/ 	.string	"Cuda compilation tools, release 13.0, V13.0.88"
        /*0030*/ 	.string	"Build cuda_13.0.r13.0/compiler.36424714_0"
        /*0030*/ 	.string	"-arch sm_100 -m 64 "



//--------------------- .note.nv.cuinfo           --------------------------
	.section	.note.nv.cuinfo,"",@"SHT_NOTE"
	.sectionflags	@"SHF_NOTE_NV_CUINFO"
        /*0018*/ 	.short	0x0002
        /*001a*/ 	.short	0x0064
        /*001c*/ 	.short	0x0082
	.zero		2


//--------------------- .nv.info                  --------------------------
	.section	.nv.info,"",@"SHT_CUDA_INFO"
	.align	4


	//----- nvinfo : EIATTR_REGCOUNT
	.align		4
        /*0000*/ 	.byte	0x04, 0x2f
        /*0002*/ 	.short	(.L_46 - .L_45)
	.align		4
.L_45:
        /*0004*/ 	.word	index@(_Z4initv)
        /*0008*/ 	.word	0x00000004


	//----- nvinfo : EIATTR_FRAME_SIZE
	.align		4
.L_46:
        /*000c*/ 	.byte	0x04, 0x11
        /*000e*/ 	.short	(.L_48 - .L_47)
	.align		4
.L_47:
        /*0010*/ 	.word	index@(_Z4initv)
        /*0014*/ 	.word	0x00000000


	//----- nvinfo : EIATTR_REGCOUNT
	.align		4
.L_48:
        /*0018*/ 	.byte	0x04, 0x2f
        /*001a*/ 	.short	(.L_50 - .L_49)
	.align		4
.L_49:
        /*001c*/ 	.word	index@(_Z7processiiPfS_)
        /*0020*/ 	.word	0x0000001c


	//----- nvinfo : EIATTR_FRAME_SIZE
	.align		4
.L_50:
        /*0024*/ 	.byte	0x04, 0x11
        /*0026*/ 	.short	(.L_52 - .L_51)
	.align		4
.L_51:
        /*0028*/ 	.word	index@(_Z7processiiPfS_)
        /*002c*/ 	.word	0x0000bf60


	//----- nvinfo : EIATTR_REGCOUNT
	.align		4
.L_52:
        /*0030*/ 	.byte	0x04, 0x2f
        /*0032*/ 	.short	(.L_54 - .L_53)
	.align		4
.L_53:
        /*0034*/ 	.word	index@(_ZN3cub18CUB_300001_SM_10006detail11EmptyKernelIvEEvv)
        /*0038*/ 	.word	0x00000004


	//----- nvinfo : EIATTR_FRAME_SIZE
	.align		4
.L_54:
        /*003c*/ 	.byte	0x04, 0x11
        /*003e*/ 	.short	(.L_56 - .L_55)
	.align		4
.L_55:
        /*0040*/ 	.word	index@(_ZN3cub18CUB_300001_SM_10006detail11EmptyKernelIvEEvv)
        /*0044*/ 	.word	0x00000000


	//----- nvinfo : EIATTR_REGCOUNT
	.align		4
.L_56:
        /*0048*/ 	.byte	0x04, 0x2f
        /*004a*/ 	.short	(.L_58 - .L_57)
	.align		4
.L_57:
        /*004c*/ 	.word	index@(_ZN3cub18CUB_300001_SM_10006detail8for_each13static_kernelINS2_12policy_hub_t12policy_500_tEmN6thrust24THRUST_300001_SM_1000_NS8cuda_cub20__uninitialized_fill7functorINS7_10device_ptrIfEEfEEEEvT0_T1_)
        /*0050*/ 	.word	0x00000008


	//----- nvinfo : EIATTR_FRAME_SIZE
	.align		4
.L_58:
        /*0054*/ 	.byte	0x04, 0x11
        /*0056*/ 	.short	(.L_60 - .L_59)
	.align		4
.L_59:
        /*0058*/ 	.word	index@(_ZN3cub18CUB_300001_SM_10006detail8for_each13static_kernelINS2_12policy_hub_t12policy_500_tEmN6thrust24THRUST_300001_SM_1000_NS8cuda_cub20__uninitialized_fill7functorINS7_10device_ptrIfEEfEEEEvT0_T1_)
        /*005c*/ 	.word	0x00000000


	//----- nvinfo : EIATTR_MIN_STACK_SIZE
	.align		4
.L_60:
        /*0060*/ 	.byte	0x04, 0x12
        /*0062*/ 	.short	(.L_62 - .L_61)
	.align		4
.L_61:
        /*0064*/ 	.word	index@(_ZN3cub18CUB_300001_SM_10006detail8for_each13static_kernelINS2_12policy_hub_t12policy_500_tEmN6thrust24THRUST_300001_SM_1000_NS8cuda_cub20__uninitialized_fill7functorINS7_10device_ptrIfEEfEEEEvT0_T1_)
        /*0068*/ 	.word	0x00000000


	//----- nvinfo : EIATTR_MIN_STACK_SIZE
	.align		4
.L_62:
        /*006c*/ 	.byte	0x04, 0x12
        /*006e*/ 	.short	(.L_64 - .L_63)
	.align		4
.L_63:
        /*0070*/ 	.word	index@(_ZN3cub18CUB_300001_SM_10006detail11EmptyKernelIvEEvv)
        /*0074*/ 	.word	0x00000000


	//----- nvinfo : EIATTR_MIN_STACK_SIZE
	.align		4
.L_64:
        /*0078*/ 	.byte	0x04, 0x12
        /*007a*/ 	.short	(.L_66 - .L_65)
	.align		4
.L_65:
        /*007c*/ 	.word	index@(_Z7processiiPfS_)
        /*0080*/ 	.word	0x0000bf60


	//----- nvinfo : EIATTR_MIN_STACK_SIZE
	.align		4
.L_66:
        /*0084*/ 	.byte	0x04, 0x12
        /*0086*/ 	.short	(.L_68 - .L_67)
	.align		4
.L_67:
        /*0088*/ 	.word	index@(_Z4initv)
        /*008c*/ 	.word	0x00000000
.L_68:


//--------------------- .nv.compat                --------------------------
	.section	.nv.compat,"",@"SHT_CUDA_COMPAT_INFO"
	.align	4
        /*0000*/ 	.byte	0x02, 0x09, 0x00, 0x00, 0x02, 0x02, 0x01, 0x00, 0x02, 0x05, 0x05, 0x00, 0x03, 0x07, 0x01, 0x01
        /*0010*/ 	.byte	0x02, 0x03, 0x00, 0x00, 0x02, 0x06, 0x01, 0x00, 0x04, 0x0b, 0x08, 0x00, 0x09, 0x00, 0x00, 0x00
        /*0020*/ 	.byte	0x00, 0x00, 0x00, 0x00


//--------------------- .nv.info._ZN3cub18CUB_300001_SM_10006detail8for_each13static_kernelINS2_12policy_hub_t12policy_500_tEmN6thrust24THRUST_300001_SM_1000_NS8cuda_cub20__uninitialized_fill7functorINS7_10device_ptrIfEEfEEEEvT0_T1_ --------------------------
	.section	.nv.info._ZN3cub18CUB_300001_SM_10006detail8for_each13static_kernelINS2_12policy_hub_t12policy_500_tEmN6thrust24THRUST_300001_SM_1000_NS8cuda_cub20__uninitialized_fill7functorINS7_10device_ptrIfEEfEEEEvT0_T1_,"",@"SHT_CUDA_INFO"
	.sectionflags	@""
	.align	4


	//----- nvinfo : EIATTR_CUDA_API_VERSION
	.align		4
        /*0000*/ 	.byte	0x04, 0x37
        /*0002*/ 	.short	(.L_70 - .L_69)
.L_69:
        /*0004*/ 	.word	0x00000082


	//----- nvinfo : EIATTR_KPARAM_INFO
	.align		4
.L_70:
        /*0008*/ 	.byte	0x04, 0x17
        /*000a*/ 	.short	(.L_72 - .L_71)
.L_71:
        /*000c*/ 	.word	0x00000000
        /*0010*/ 	.short	0x0001
        /*0012*/ 	.short	0x0008
        /*0014*/ 	.byte	0x00, 0xf0, 0x41, 0x00


	//----- nvinfo : EIATTR_KPARAM_INFO
	.align		4
.L_72:
        /*0018*/ 	.byte	0x04, 0x17
        /*001a*/ 	.short	(.L_74 - .L_73)
.L_73:
        /*001c*/ 	.word	0x00000000
        /*0020*/ 	.short	0x0000
        /*0022*/ 	.short	0x0000
        /*0024*/ 	.byte	0x00, 0xf0, 0x21, 0x00


	//----- nvinfo : EIATTR_SPARSE_MMA_MASK
	.align		4
.L_74:
        /*0028*/ 	.byte	0x03, 0x50
        /*002a*/ 	.short	0x0000


	//----- nvinfo : EIATTR_MAXREG_COUNT
	.align		4
        /*002c*/ 	.byte	0x03, 0x1b
        /*002e*/ 	.short	0x00ff


	//----- nvinfo : EIATTR_MERCURY_ISA_VERSION
	.align		4
        /*0030*/ 	.byte	0x03, 0x5f
        /*0032*/ 	.short	0x0101


	//----- nvinfo : EIATTR_VRC_CTA_INIT_COUNT
	.align		4
        /*0034*/ 	.byte	0x02, 0x4a
	.zero		1
	.zero		1


	//----- nvinfo : EIATTR_EXIT_INSTR_OFFSETS
	.align		4
        /*0038*/ 	.byte	0x04, 0x1c
        /*003a*/ 	.short	(.L_76 - .L_75)


	//   ....[0]....
.L_75:
        /*003c*/ 	.word	0x00000130


	//   ....[1]....
        /*0040*/ 	.word	0x00000230


	//   ....[2]....
        /*0044*/ 	.word	0x00000260


	//----- nvinfo : EIATTR_MAX_THREADS
	.align		4
.L_76:
        /*0048*/ 	.byte	0x04, 0x05
        /*004a*/ 	.short	(.L_78 - .L_77)
.L_77:
        /*004c*/ 	.word	0x00000100
        /*0050*/ 	.word	0x00000001
        /*0054*/ 	.word	0x00000001


	//----- nvinfo : EIATTR_CBANK_PARAM_SIZE
	.align		4
.L_78:
        /*0058*/ 	.byte	0x03, 0x19
        /*005a*/ 	.short	0x0018


	//----- nvinfo : EIATTR_PARAM_CBANK
	.align		4
        /*005c*/ 	.byte	0x04, 0x0a
        /*005e*/ 	.short	(.L_80 - .L_79)
	.align		4
.L_79:
        /*0060*/ 	.word	index@(.nv.constant0._ZN3cub18CUB_300001_SM_10006detail8for_each13static_kernelINS2_12policy_hub_t12policy_500_tEmN6thrust24THRUST_300001_SM_1000_NS8cuda_cub20__uninitialized_fill7functorINS7_10device_ptrIfEEfEEEEvT0_T1_)
        /*0064*/ 	.short	0x0380
        /*0066*/ 	.short	0x0018


	//----- nvinfo : EIATTR_SW_WAR
	.align		4
.L_80:
        /*0068*/ 	.byte	0x04, 0x36
        /*006a*/ 	.short	(.L_82 - .L_81)
.L_81:
        /*006c*/ 	.word	0x00000008
.L_82:


//--------------------- .nv.info._ZN3cub18CUB_300001_SM_10006detail11EmptyKernelIvEEvv --------------------------
	.section	.nv.info._ZN3cub18CUB_300001_SM_10006detail11EmptyKernelIvEEvv,"",@"SHT_CUDA_INFO"
	.sectionflags	@""
	.align	4


	//----- nvinfo : EIATTR_CUDA_API_VERSION
	.align		4
        /*0000*/ 	.byte	0x04, 0x37
        /*0002*/ 	.short	(.L_84 - .L_83)
.L_83:
        /*0004*/ 	.word	0x00000082


	//----- nvinfo : EIATTR_SPARSE_MMA_MASK
	.align		4
.L_84:
        /*0008*/ 	.byte	0x03, 0x50
        /*000a*/ 	.short	0x0000


	//----- nvinfo : EIATTR_MAXREG_COUNT
	.align		4
        /*000c*/ 	.byte	0x03, 0x1b
        /*000e*/ 	.short	0x00ff


	//----- nvinfo : EIATTR_MERCURY_ISA_VERSION
	.align		4
        /*0010*/ 	.byte	0x03, 0x5f
        /*0012*/ 	.short	0x0101


	//----- nvinfo : EIATTR_VRC_CTA_INIT_COUNT
	.align		4
        /*0014*/ 	.byte	0x02, 0x4a
	.zero		1
	.zero		1


	//----- nvinfo : EIATTR_EXIT_INSTR_OFFSETS
	.align		4
        /*0018*/ 	.byte	0x04, 0x1c
        /*001a*/ 	.short	(.L_86 - .L_85)


	//   ....[0]....
.L_85:
        /*001c*/ 	.word	0x00000010


	//----- nvinfo : EIATTR_SW_WAR
	.align		4
.L_86:
        /*0020*/ 	.byte	0x04, 0x36
        /*0022*/ 	.short	(.L_88 - .L_87)
.L_87:
        /*0024*/ 	.word	0x00000008
.L_88:


//--------------------- .nv.info._Z7processiiPfS_ --------------------------
	.section	.nv.info._Z7processiiPfS_,"",@"SHT_CUDA_INFO"
	.sectionflags	@""
	.align	4


	//----- nvinfo : EIATTR_CUDA_API_VERSION
	.align		4
        /*0000*/ 	.byte	0x04, 0x37
        /*0002*/ 	.short	(.L_90 - .L_89)
.L_89:
        /*0004*/ 	.word	0x00000082


	//----- nvinfo : EIATTR_KPARAM_INFO
	.align		4
.L_90:
        /*0008*/ 	.byte	0x04, 0x17
        /*000a*/ 	.short	(.L_92 - .L_91)
.L_91:
        /*000c*/ 	.word	0x00000000
        /*0010*/ 	.short	0x0003
        /*0012*/ 	.short	0x0010
        /*0014*/ 	.byte	0x00, 0xf5, 0x21, 0x00


	//----- nvinfo : EIATTR_KPARAM_INFO
	.align		4
.L_92:
        /*0018*/ 	.byte	0x04, 0x17
        /*001a*/ 	.short	(.L_94 - .L_93)
.L_93:
        /*001c*/ 	.word	0x00000000
        /*0020*/ 	.short	0x0002
        /*0022*/ 	.short	0x0008
        /*0024*/ 	.byte	0x00, 0xf5, 0x21, 0x00


	//----- nvinfo : EIATTR_KPARAM_INFO
	.align		4
.L_94:
        /*0028*/ 	.byte	0x04, 0x17
        /*002a*/ 	.short	(.L_96 - .L_95)
.L_95:
        /*002c*/ 	.word	0x00000000
        /*0030*/ 	.short	0x0001
        /*0032*/ 	.short	0x0004
        /*0034*/ 	.byte	0x00, 0xf0, 0x11, 0x00


	//----- nvinfo : EIATTR_KPARAM_INFO
	.align		4
.L_96:
        /*0038*/ 	.byte	0x04, 0x17
        /*003a*/ 	.short	(.L_98 - .L_97)
.L_97:
        /*003c*/ 	.word	0x00000000
        /*0040*/ 	.short	0x0000
        /*0042*/ 	.short	0x0000
        /*0044*/ 	.byte	0x00, 0xf0, 0x11, 0x00


	//----- nvinfo : EIATTR_SPARSE_MMA_MASK
	.align		4
.L_98:
        /*0048*/ 	.byte	0x03, 0x50
        /*004a*/ 	.short	0x0000


	//----- nvinfo : EIATTR_MAXREG_COUNT
	.align		4
        /*004c*/ 	.byte	0x03, 0x1b
        /*004e*/ 	.short	0x00ff


	//----- nvinfo : EIATTR_MERCURY_ISA_VERSION
	.align		4
        /*0050*/ 	.byte	0x03, 0x5f
        /*0052*/ 	.short	0x0101


	//----- nvinfo : EIATTR_VRC_CTA_INIT_COUNT
	.align		4
        /*0054*/ 	.byte	0x02, 0x4a
	.zero		1
	.zero		1


	//----- nvinfo : EIATTR_EXIT_INSTR_OFFSETS
	.align		4
        /*0058*/ 	.byte	0x04, 0x1c
        /*005a*/ 	.short	(.L_100 - .L_99)


	//   ....[0]....
.L_99:
        /*005c*/ 	.word	0x00000090


	//   ....[1]....
        /*0060*/ 	.word	0x00000eb0


	//----- nvinfo : EIATTR_CBANK_PARAM_SIZE
	.align		4
.L_100:
        /*0064*/ 	.byte	0x03, 0x19
        /*0066*/ 	.short	0x0018


	//----- nvinfo : EIATTR_PARAM_CBANK
	.align		4
        /*0068*/ 	.byte	0x04, 0x0a
        /*006a*/ 	.short	(.L_102 - .L_101)
	.align		4
.L_101:
        /*006c*/ 	.word	index@(.nv.constant0._Z7processiiPfS_)
        /*0070*/ 	.short	0x0380
        /*0072*/ 	.short	0x0018


	//----- nvinfo : EIATTR_SW_WAR
	.align		4
.L_102:
        /*0074*/ 	.byte	0x04, 0x36
        /*0076*/ 	.short	(.L_104 - .L_103)
.L_103:
        /*0078*/ 	.word	0x00000008
.L_104:


//--------------------- .nv.info._Z4initv         --------------------------
	.section	.nv.info._Z4initv,"",@"SHT_CUDA_INFO"
	.sectionflags	@""
	.align	4


	//----- nvinfo : EIATTR_CUDA_API_VERSION
	.align		4
        /*0000*/ 	.byte	0x04, 0x37
        /*0002*/ 	.short	(.L_106 - .L_105)
.L_105:
        /*0004*/ 	.word	0x00000082


	//----- nvinfo : EIATTR_SPARSE_MMA_MASK
	.align		4
.L_106:
        /*0008*/ 	.byte	0x03, 0x50
        /*000a*/ 	.short	0x0000


	//----- nvinfo : EIATTR_MAXREG_COUNT
	.align		4
        /*000c*/ 	.byte	0x03, 0x1b
        /*000e*/ 	.short	0x00ff


	//----- nvinfo : EIATTR_MERCURY_ISA_VERSION
	.align		4
        /*0010*/ 	.byte	0x03, 0x5f
        /*0012*/ 	.short	0x0101


	//----- nvinfo : EIATTR_VRC_CTA_INIT_COUNT
	.align		4
        /*0014*/ 	.byte	0x02, 0x4a
	.zero		1
	.zero		1


	//----- nvinfo : EIATTR_EXIT_INSTR_OFFSETS
	.align		4
        /*0018*/ 	.byte	0x04, 0x1c
        /*001a*/ 	.short	(.L_108 - .L_107)


	//   ....[0]....
.L_107:
        /*001c*/ 	.word	0x00000010


	//----- nvinfo : EIATTR_SW_WAR
	.align		4
.L_108:
        /*0020*/ 	.byte	0x04, 0x36
        /*0022*/ 	.short	(.L_110 - .L_109)
.L_109:
        /*0024*/ 	.word	0x00000008
.L_110:


//--------------------- .nv.callgraph             --------------------------
	.section	.nv.callgraph,"",@"SHT_CUDA_CALLGRAPH"
	.align	4
	.sectionentsize	8
	.align		4
        /*0000*/ 	.word	0x00000000
	.align		4
        /*0004*/ 	.word	0xffffffff
	.align		4
        /*0008*/ 	.word	0x00000000
	.align		4
        /*000c*/ 	.word	0xfffffffe
	.align		4
        /*0010*/ 	.word	0x00000000
	.align		4
        /*0014*/ 	.word	0xfffffffd
	.align		4
        /*0018*/ 	.word	0x00000000
	.align		4
        /*001c*/ 	.word	0xfffffffc


//--------------------- .nv.constant4             --------------------------
	.section	.nv.constant4,"a",@progbits
	.align	8
	.align		8
.nv.constant4:
        /*0000*/ 	.dword	_ZN34_INTERNAL_9141c028_4_k_cu__Z4initv4cuda3std3__45__cpo5beginE
	.align		8
        /*0008*/ 	.dword	_ZN34_INTERNAL_9141c028_4_k_cu__Z4initv4cuda3std3__45__cpo3endE
	.align		8
        /*0010*/ 	.dword	_ZN34_INTERNAL_9141c028_4_k_cu__Z4initv4cuda3std3__45__cpo6cbeginE
	.align		8
        /*0018*/ 	.dword	_ZN34_INTERNAL_9141c028_4_k_cu__Z4initv4cuda3std3__45__cpo4cendE
	.align		8
        /*0020*/ 	.dword	_ZN34_INTERNAL_9141c028_4_k_cu__Z4initv4cuda3std3__45__cpo6rbeginE
	.align		8
        /*0028*/ 	.dword	_ZN34_INTERNAL_9141c028_4_k_cu__Z4initv4cuda3std3__45__cpo4rendE
	.align		8
        /*0030*/ 	.dword	_ZN34_INTERNAL_9141c028_4_k_cu__Z4initv4cuda3std3__45__cpo7crbeginE
	.align		8
        /*0038*/ 	.dword	_ZN34_INTERNAL_9141c028_4_k_cu__Z4initv4cuda3std3__45__cpo5crendE
	.align		8
        /*0040*/ 	.dword	_ZN34_INTERNAL_9141c028_4_k_cu__Z4initv4cuda3std3__436_GLOBAL__N__9141c028_4_k_cu__Z4initv6ignoreE
	.align		8
        /*0048*/ 	.dword	_ZN34_INTERNAL_9141c028_4_k_cu__Z4initv4cuda3std3__419piecewise_constructE
	.align		8
        /*0050*/ 	.dword	_ZN34_INTERNAL_9141c028_4_k_cu__Z4initv4cuda3std3__48in_placeE
	.align		8
        /*0058*/ 	.dword	_ZN34_INTERNAL_9141c028_4_k_cu__Z4initv4cuda3std3__420unreachable_sentinelE
	.align		8
        /*0060*/ 	.dword	_ZN34_INTERNAL_9141c028_4_k_cu__Z4initv4cuda3std3__47nulloptE
	.align		8
        /*0068*/ 	.dword	_ZN34_INTERNAL_9141c028_4_k_cu__Z4initv4cuda3std3__48unexpectE
	.align		8
        /*0070*/ 	.dword	_ZN34_INTERNAL_9141c028_4_k_cu__Z4initv4cuda3std6ranges3__45__cpo4swapE
	.align		8
        /*0078*/ 	.dword	_ZN34_INTERNAL_9141c028_4_k_cu__Z4initv4cuda3std6ranges3__45__cpo9iter_moveE
	.align		8
        /*0080*/ 	.dword	_ZN34_INTERNAL_9141c028_4_k_cu__Z4initv4cuda3std6ranges3__45__cpo5beginE
	.align		8
        /*0088*/ 	.dword	_ZN34_INTERNAL_9141c028_4_k_cu__Z4initv4cuda3std6ranges3__45__cpo3endE
	.align		8
        /*0090*/ 	.dword	_ZN34_INTERNAL_9141c028_4_k_cu__Z4initv4cuda3std6ranges3__45__cpo6cbeginE
	.align		8
        /*0098*/ 	.dword	_ZN34_INTERNAL_9141c028_4_k_cu__Z4initv4cuda3std6ranges3__45__cpo4cendE
	.align		8
        /*00a0*/ 	.dword	_ZN34_INTERNAL_9141c028_4_k_cu__Z4initv4cuda3std6ranges3__45__cpo7advanceE
	.align		8
        /*00a8*/ 	.dword	_ZN34_INTERNAL_9141c028_4_k_cu__Z4initv4cuda3std6ranges3__45__cpo9iter_swapE
	.align		8
        /*00b0*/ 	.dword	_ZN34_INTERNAL_9141c028_4_k_cu__Z4initv4cuda3std6ranges3__45__cpo4nextE
	.align		8
        /*00b8*/ 	.dword	_ZN34_INTERNAL_9141c028_4_k_cu__Z4initv4cuda3std6ranges3__45__cpo4prevE
	.align		8
        /*00c0*/ 	.dword	_ZN34_INTERNAL_9141c028_4_k_cu__Z4initv4cuda3std6ranges3__45__cpo4dataE
	.align		8
        /*00c8*/ 	.dword	_ZN34_INTERNAL_9141c028_4_k_cu__Z4initv4cuda3std6ranges3__45__cpo5cdataE
	.align		8
        /*00d0*/ 	.dword	_ZN34_INTERNAL_9141c028_4_k_cu__Z4initv4cuda3std6ranges3__45__cpo4sizeE
	.align		8
        /*00d8*/ 	.dword	_ZN34_INTERNAL_9141c028_4_k_cu__Z4initv4cuda3std6ranges3__45__cpo5ssizeE
	.align		8
        /*00e0*/ 	.dword	_ZN34_INTERNAL_9141c028_4_k_cu__Z4initv4cuda3std6ranges3__45__cpo8distanceE
	.align		8
        /*00e8*/ 	.dword	_ZN34_INTERNAL_9141c028_4_k_cu__Z4initv6thrust24THRUST_300001_SM_1000_NS8cuda_cub3parE
	.align		8
        /*00f0*/ 	.dword	_ZN34_INTERNAL_9141c028_4_k_cu__Z4initv6thrust24THRUST_300001_SM_1000_NS8cuda_cub10par_nosyncE
	.align		8
        /*00f8*/ 	.dword	_ZN34_INTERNAL_9141c028_4_k_cu__Z4initv6thrust24THRUST_300001_SM_1000_NS6system6detail10sequential3seqE
	.align		8
        /*0100*/ 	.dword	_ZN34_INTERNAL_9141c028_4_k_cu__Z4initv6thrust24THRUST_300001_SM_1000_NS6system3cpp3parE
	.align		8
        /*0108*/ 	.dword	_ZN34_INTERNAL_9141c028_4_k_cu__Z4initv6thrust24THRUST_300001_SM_1000_NS12placeholders2_1E
	.align		8
        /*0110*/ 	.dword	_ZN34_INTERNAL_9141c028_4_k_cu__Z4initv6thrust24THRUST_300001_SM_1000_NS12placeholders2_2E
	.align		8
        /*0118*/ 	.dword	_ZN34_INTERNAL_9141c028_4_k_cu__Z4initv6thrust24THRUST_300001_SM_1000_NS12placeholders2_3E
	.align		8
        /*0120*/ 	.dword	_ZN34_INTERNAL_9141c028_4_k_cu__Z4initv6thrust24THRUST_300001_SM_1000_NS12placeholders2_4E
	.align		8
        /*0128*/ 	.dword	_ZN34_INTERNAL_9141c028_4_k_cu__Z4initv6thrust24THRUST_300001_SM_1000_NS12placeholders2_5E
	.align		8
        /*0130*/ 	.dword	_ZN34_INTERNAL_9141c028_4_k_cu__Z4initv6thrust24THRUST_300001_SM_1000_NS12placeholders2_6E
	.align		8
        /*0138*/ 	.dword	_ZN34_INTERNAL_9141c028_4_k_cu__Z4initv6thrust24THRUST_300001_SM_1000_NS12placeholders2_7E
	.align		8
        /*0140*/ 	.dword	_ZN34_INTERNAL_9141c028_4_k_cu__Z4initv6thrust24THRUST_300001_SM_1000_NS12placeholders2_8E
	.align		8
        /*0148*/ 	.dword	_ZN34_INTERNAL_9141c028_4_k_cu__Z4initv6thrust24THRUST_300001_SM_1000_NS12placeholders2_9E
	.align		8
        /*0150*/ 	.dword	_ZN34_INTERNAL_9141c028_4_k_cu__Z4initv6thrust24THRUST_300001_SM_1000_NS12placeholders3_10E
	.align		8
        /*0158*/ 	.dword	_ZN34_INTERNAL_9141c028_4_k_cu__Z4initv6thrust24THRUST_300001_SM_1000_NS3seqE
	.align		8
        /*0160*/ 	.dword	_ZN34_INTERNAL_9141c028_4_k_cu__Z4initv6thrust24THRUST_300001_SM_1000_NS6deviceE


//--------------------- .text._ZN3cub18CUB_300001_SM_10006detail8for_each13static_kernelINS2_12policy_hub_t12policy_500_tEmN6thrust24THRUST_300001_SM_1000_NS8cuda_cub20__uninitialized_fill7functorINS7_10device_ptrIfEEfEEEEvT0_T1_ --------------------------
	.section	.text._ZN3cub18CUB_300001_SM_10006detail8for_each13static_kernelINS2_12policy_hub_t12policy_500_tEmN6thrust24THRUST_300001_SM_1000_NS8cuda_cub20__uninitialized_fill7functorINS7_10device_ptrIfEEfEEEEvT0_T1_,"ax",@progbits
	.align	128
        .global         _ZN3cub18CUB_300001_SM_10006detail8for_each13static_kernelINS2_12policy_hub_t12policy_500_tEmN6thrust24THRUST_300001_SM_1000_NS8cuda_cub20__uninitialized_fill7functorINS7_10device_ptrIfEEfEEEEvT0_T1_
        .type           _ZN3cub18CUB_300001_SM_10006detail8for_each13static_kernelINS2_12policy_hub_t12policy_500_tEmN6thrust24THRUST_300001_SM_1000_NS8cuda_cub20__uninitialized_fill7functorINS7_10device_ptrIfEEfEEEEvT0_T1_,@function
        .size           _ZN3cub18CUB_300001_SM_10006detail8for_each13static_kernelINS2_12policy_hub_t12policy_500_tEmN6thrust24THRUST_300001_SM_1000_NS8cuda_cub20__uninitialized_fill7functorINS7_10device_ptrIfEEfEEEEvT0_T1_,(.L_x_8 - _ZN3cub18CUB_300001_SM_10006detail8for_each13static_kernelINS2_12policy_hub_t12policy_500_tEmN6thrust24THRUST_300001_SM_1000_NS8cuda_cub20__uninitialized_fill7functorINS7_10device_ptrIfEEfEEEEvT0_T1_)
        .other          _ZN3cub18CUB_300001_SM_10006detail8for_each13static_kernelINS2_12policy_hub_t12policy_500_tEmN6thrust24THRUST_300001_SM_1000_NS8cuda_cub20__uninitialized_fill7functorINS7_10device_ptrIfEEfEEEEvT0_T1_,@"STO_CUDA_ENTRY STV_DEFAULT"
_ZN3cub18CUB_300001_SM_10006detail8for_each13static_kernelINS2_12policy_hub_t12policy_500_tEmN6thrust24THRUST_300001_SM_1000_NS8cuda_cub20__uninitialized_fill7functorINS7_10device_ptrIfEEfEEEEvT0_T1_:
.text._ZN3cub18CUB_300001_SM_10006detail8for_each13static_kernelINS2_12policy_hub_t12policy_500_tEmN6thrust24THRUST_300001_SM_1000_NS8cuda_cub20__uninitialized_fill7functorINS7_10device_ptrIfEEfEEEEvT0_T1_:
[----:B------:R-:W-:Y:S08]  /*0000*/  LDC R1, c[0x0][0x37c] ;  /* 0x0000df00ff017b82 */ /* 0x000ff00000000800 */
[----:B------:R-:W0:Y:S01]  /*0010*/  S2UR UR4, SR_CTAID.X ;  /* 0x00000000000479c3 */ /* 0x000e220000002500 */
[----:B------:R-:W1:Y:S01]  /*0020*/  LDCU.64 UR6, c[0x0][0x380] ;  /* 0x00007000ff0677ac */ /* 0x000e620008000a00 */
[----:B------:R-:W2:Y:S01]  /*0030*/  LDCU.64 UR8, c[0x0][0x358] ;  /* 0x00006b00ff0877ac */ /* 0x000ea20008000a00 */
[----:B0-----:R-:W-:-:S04]  /*0040*/  UIMAD.WIDE.U32 UR4, UR4, 0x200, URZ ;  /* 0x00000200040478a5 */ /* 0x001fc8000f8e00ff */
[----:B-1----:R-:W-:-:S04]  /*0050*/  UIADD3 UR6, UP0, UPT, -UR4, UR6, URZ ;  /* 0x0000000604067290 */ /* 0x002fc8000ff1e1ff */
[----:B------:R-:W-:Y:S02]  /*0060*/  UIADD3.X UR7, UPT, UPT, ~UR5, UR7, URZ, UP0, !UPT ;  /* 0x0000000705077290 */ /* 0x000fe400087fe5ff */
[----:B------:R-:W-:-:S04]  /*0070*/  UISETP.GE.U32.AND UP0, UPT, UR6, 0x200, UPT ;  /* 0x000002000600788c */ /* 0x000fc8000bf06070 */
[----:B------:R-:W-:-:S09]  /*0080*/  UISETP.GE.U32.AND.EX UP0, UPT, UR7, URZ, UPT, UP0 ;  /* 0x000000ff0700728c */ /* 0x000fd2000bf06100 */
[----:B--2---:R-:W-:Y:S05]  /*0090*/  BRA.U !UP0, `(.L_x_0) ;  /* 0x0000000108287547 */ /* 0x004fea000b800000 */
[----:B------:R-:W0:Y:S01]  /*00a0*/  S2R R0, SR_TID.X ;  /* 0x0000000000007919 */ /* 0x000e220000002100 */
[----:B------:R-:W1:Y:S01]  /*00b0*/  LDCU.64 UR6, c[0x0][0x388] ;  /* 0x00007100ff0677ac */ /* 0x000e620008000a00 */
[----:B------:R-:W2:Y:S01]  /*00c0*/  LDC R5, c[0x0][0x390] ;  /* 0x0000e400ff057b82 */ /* 0x000ea20000000800 */
[----:B0-----:R-:W-:-:S05]  /*00d0*/  IADD3 R0, P0, PT, R0, UR4, RZ ;  /* 0x0000000400007c10 */ /* 0x001fca000ff1e0ff */
[----:B------:R-:W-:Y:S01]  /*00e0*/  IMAD.X R3, RZ, RZ, UR5, P0 ;  /* 0x00000005ff037e24 */ /* 0x000fe200080e06ff */
[----:B-1----:R-:W-:-:S04]  /*00f0*/  LEA R2, P0, R0, UR6, 0x2 ;  /* 0x0000000600027c11 */ /* 0x002fc8000f8010ff */
[----:B------:R-:W-:-:S05]  /*0100*/  LEA.HI.X R3, R0, UR7, R3, 0x2, P0 ;  /* 0x0000000700037c11 */ /* 0x000fca00080f1403 */
[----:B--2---:R-:W-:Y:S04]  /*0110*/  STG.E desc[UR8][R2.64], R5 ;  /* 0x0000000502007986 */ /* 0x004fe8000c101908 */
[----:B------:R-:W-:Y:S01]  /*0120*/  STG.E desc[UR8][R2.64+0x400], R5 ;  /* 0x0004000502007986 */ /* 0x000fe2000c101908 */
[----:B------:R-:W-:Y:S05]  /*0130*/  EXIT ;  /* 0x000000000000794d */ /* 0x000fea0003800000 */
.L_x_0:
[----:B------:R-:W0:Y:S01]  /*0140*/  S2R R0, SR_TID.X ;  /* 0x0000000000007919 */ /* 0x000e220000002100 */
[----:B------:R-:W-:Y:S01]  /*0150*/  IMAD.U32 R2, RZ, RZ, UR7 ;  /* 0x00000007ff027e24 */ /* 0x000fe2000f8e00ff */
[----:B------:R-:W1:Y:S01]  /*0160*/  LDCU.64 UR10, c[0x0][0x388] ;  /* 0x00007100ff0a77ac */ /* 0x000e620008000a00 */
[----:B------:R-:W-:Y:S01]  /*0170*/  IMAD.U32 R4, RZ, RZ, UR7 ;  /* 0x00000007ff047e24 */ /* 0x000fe2000f8e00ff */
[----:B0-----:R-:W-:-:S04]  /*0180*/  ISETP.LT.U32.AND P0, PT, R0, UR6, PT ;  /* 0x0000000600007c0c */ /* 0x001fc8000bf01070 */
[----:B------:R-:W-:Y:S01]  /*0190*/  ISETP.GT.U32.AND.EX P0, PT, R2, RZ, PT, P0 ;  /* 0x000000ff0200720c */ /* 0x000fe20003f04100 */
[C---:B------:R-:W-:Y:S01]  /*01a0*/  VIADD R2, R0.reuse, 0x100 ;  /* 0x0000010000027836 */ /* 0x040fe20000000000 */
[----:B------:R-:W-:-:S04]  /*01b0*/  IADD3 R0, P2, PT, R0, UR4, RZ ;  /* 0x0000000400007c10 */ /* 0x000fc8000ff5e0ff */
[----:B------:R-:W-:Y:S01]  /*01c0*/  ISETP.LT.U32.AND P1, PT, R2, UR6, PT ;  /* 0x0000000602007c0c */ /* 0x000fe2000bf21070 */
[----:B------:R-:W-:Y:S01]  /*01d0*/  IMAD.X R3, RZ, RZ, UR5, P2 ;  /* 0x00000005ff037e24 */ /* 0x000fe200090e06ff */
[----:B-1----:R-:W-:Y:S02]  /*01e0*/  LEA R2, P2, R0, UR10, 0x2 ;  /* 0x0000000a00027c11 */ /* 0x002fe4000f8410ff */
[----:B------:R-:W-:Y:S02]  /*01f0*/  ISETP.GT.U32.AND.EX P1, PT, R4, RZ, PT, P1 ;  /* 0x000000ff0400720c */ /* 0x000fe40003f24110 */
[----:B------:R-:W-:Y:S01]  /*0200*/  LEA.HI.X R3, R0, UR11, R3, 0x2, P2 ;  /* 0x0000000b00037c11 */ /* 0x000fe200090f1403 */
[----:B------:R-:W0:Y:S04]  /*0210*/  @P0 LDC R5, c[0x0][0x390] ;  /* 0x0000e400ff050b82 */ /* 0x000e280000000800 */
[----:B0-----:R0:W-:Y:S06]  /*0220*/  @P0 STG.E desc[UR8][R2.64], R5 ;  /* 0x0000000502000986 */ /* 0x0011ec000c101908 */
[----:B------:R-:W-:Y:S05]  /*0230*/  @!P1 EXIT ;  /* 0x000000000000994d */ /* 0x000fea0003800000 */
[----:B0-----:R-:W0:Y:S02]  /*0240*/  LDC R5, c[0x0][0x390] ;  /* 0x0000e400ff057b82 */ /* 0x001e240000000800 */
[----:B0-----:R-:W-:Y:S01]  /*0250*/  STG.E desc[UR8][R2.64+0x400], R5 ;  /* 0x0004000502007986 */ /* 0x001fe2000c101908 */
[----:B------:R-:W-:Y:S05]  /*0260*/  EXIT ;  /* 0x000000000000794d */ /* 0x000fea0003800000 */
.L_x_1:
[----:B------:R-:W-:-:S00]  /*0270*/  BRA `(.L_x_1) ;  /* 0xfffffffc00fc7947 */ /* 0x000fc0000383ffff */
[----:B------:R-:W-:-:S00]  /*0280*/  NOP ;  /* 0x0000000000007918 */ /* 0x000fc00000000000 */
[----:B------:R-:W-:-:S00]  /*0290*/  NOP ;  /* 0x0000000000007918 */ /* 0x000fc00000000000 */
[----:B------:R-:W-:-:S00]  /*02a0*/  NOP ;  /* 0x0000000000007918 */ /* 0x000fc00000000000 */
[----:B------:R-:W-:-:S00]  /*02b0*/  NOP ;  /* 0x0000000000007918 */ /* 0x000fc00000000000 */
[----:B------:R-:W-:-:S00]  /*02c0*/  NOP ;  /* 0x0000000000007918 */ /* 0x000fc00000000000 */
[----:B------:R-:W-:-:S00]  /*02d0*/  NOP ;  /* 0x0000000000007918 */ /* 0x000fc00000000000 */
[----:B------:R-:W-:-:S00]  /*02e0*/  NOP ;  /* 0x0000000000007918 */ /* 0x000fc00000000000 */
[----:B------:R-:W-:-:S00]  /*02f0*/  NOP ;  /* 0x0000000000007918 */ /* 0x000fc00000000000 */
.L_x_8:


//--------------------- .text._ZN3cub18CUB_300001_SM_10006detail11EmptyKernelIvEEvv --------------------------
	.section	.text._ZN3cub18CUB_300001_SM_10006detail11EmptyKernelIvEEvv,"ax",@progbits
	.align	128
        .global         _ZN3cub18CUB_300001_SM_10006detail11EmptyKernelIvEEvv
        .type           _ZN3cub18CUB_300001_SM_10006detail11EmptyKernelIvEEvv,@function
        .size           _ZN3cub18CUB_300001_SM_10006detail11EmptyKernelIvEEvv,(.L_x_9 - _ZN3cub18CUB_300001_SM_10006detail11EmptyKernelIvEEvv)
        .other          _ZN3cub18CUB_300001_SM_10006detail11EmptyKernelIvEEvv,@"STO_CUDA_ENTRY STV_DEFAULT"
_ZN3cub18CUB_300001_SM_10006detail11EmptyKernelIvEEvv:
.text._ZN3cub18CUB_300001_SM_10006detail11EmptyKernelIvEEvv:
[----:B------:R-:W-:Y:S01]  /*0000*/  LDC R1, c[0x0][0x37c] ;  /* 0x0000df00ff017b82 */ /* 0x000fe20000000800 */
[----:B------:R-:W-:Y:S05]  /*0010*/  EXIT ;  /* 0x000000000000794d */ /* 0x000fea0003800000 */
.L_x_2:
        /* <DEDUP_REMOVED lines=14> */
.L_x_9:


//--------------------- .text._Z7processiiPfS_    --------------------------
	.section	.text._Z7processiiPfS_,"ax",@progbits
	.align	128
        .global         _Z7processiiPfS_
        .type           _Z7processiiPfS_,@function
        .size           _Z7processiiPfS_,(.L_x_10 - _Z7processiiPfS_)
        .other          _Z7processiiPfS_,@"STO_CUDA_ENTRY STV_DEFAULT"
_Z7processiiPfS_:
.text._Z7processiiPfS_:
[----:B------:R-:W0:Y:S01]  /*0000*/  LDC R1, c[0x0][0x37c] ;  /* 0x0000df00ff017b82 */ /* 0x000e220000000800 */
[----:B------:R-:W1:Y:S07]  /*0010*/  S2R R3, SR_TID.X ;  /* 0x0000000000037919 */ /* 0x000e6e0000002100 */
[----:B------:R-:W1:Y:S01]  /*0020*/  S2UR UR4, SR_CTAID.X ;  /* 0x00000000000479c3 */ /* 0x000e620000002500 */
[----:B------:R-:W2:Y:S01]  /*0030*/  LDCU UR5, c[0x0][0x384] ;  /* 0x00007080ff0577ac */ /* 0x000ea20008000800 */
[----:B0-----:R-:W-:-:S04]  /*0040*/  IADD3 R1, PT, PT, R1, -0xbf60, RZ ;  /* 0xffff40a001017810 */ /* 0x001fc80007ffe0ff */
[----:B------:R-:W-:Y:S02]  /*0050*/  R2UR UR17, R1 ;  /* 0x00000000011172ca */ /* 0x000fe400000e0000 */
[----:B------:R-:W1:Y:S02]  /*0060*/  LDC R0, c[0x0][0x360] ;  /* 0x0000d800ff007b82 */ /* 0x000e640000000800 */
[----:B-1----:R-:W-:-:S05]  /*0070*/  IMAD R0, R0, UR4, R3 ;  /* 0x0000000400007c24 */ /* 0x002fca000f8e0203 */
[----:B--2---:R-:W-:-:S13]  /*0080*/  ISETP.GE.AND P0, PT, R0, UR5, PT ;  /* 0x0000000500007c0c */ /* 0x004fda000bf06270 */
[----:B------:R-:W-:Y:S05]  /*0090*/  @P0 EXIT ;  /* 0x000000000000094d */ /* 0x000fea0003800000 */
[----:B------:R-:W0:Y:S01]  /*00a0*/  LDCU.64 UR6, c[0x0][0x388] ;  /* 0x00007100ff0677ac */ /* 0x000e220008000a00 */
[----:B------:R-:W-:Y:S01]  /*00b0*/  IMAD R5, R0, 0x2fd8, RZ ;  /* 0x00002fd800057824 */ /* 0x000fe200078e02ff */
[----:B------:R-:W-:Y:S01]  /*00c0*/  IADD3 R0, PT, PT, R1, 0x10, RZ ;  /* 0x0000001001007810 */ /* 0x000fe20007ffe0ff */
[----:B------:R-:W-:Y:S01]  /*00d0*/  UMOV UR4, URZ ;  /* 0x000000ff00047c82 */ /* 0x000fe20008000000 */
[----:B0-----:R-:W-:-:S04]  /*00e0*/  UIADD3 UR5, UP0, UPT, UR6, 0x10, URZ ;  /* 0x0000001006057890 */ /* 0x001fc8000ff1e0ff */
[----:B------:R-:W-:-:S12]  /*00f0*/  UIADD3.X UR6, UPT, UPT, URZ, UR7, URZ, UP0, !UPT ;  /* 0x00000007ff067290 */ /* 0x000fd800087fe4ff */
.L_x_3:
[----:B------:R-:W0:Y:S01]  /*0100*/  LDCU.64 UR8, c[0x0][0x358] ;  /* 0x00006b00ff0877ac */ /* 0x000e220008000a00 */
[----:B------:R-:W-:Y:S02]  /*0110*/  MOV R2, UR5 ;  /* 0x0000000500027c02 */ /* 0x000fe40008000f00 */
[----:B------:R-:W-:-:S03]  /*0120*/  MOV R3, UR6 ;  /* 0x0000000600037c02 */ /* 0x000fc60008000f00 */
[----:B------:R-:W-:-:S05]  /*0130*/  IMAD.WIDE R2, R5, 0x4, R2 ;  /* 0x0000000405027825 */ /* 0x000fca00078e0202 */
[----:B0-----:R-:W2:Y:S04]  /*0140*/  LDG.E R8, desc[UR8][R2.64+-0x10] ;  /* 0xfffff00802087981 */ /* 0x001ea8000c1e1900 */
[----:B------:R-:W2:Y:S04]  /*0150*/  LDG.E R9, desc[UR8][R2.64+-0xc] ;  /* 0xfffff40802097981 */ /* 0x000ea8000c1e1900 */
[----:B------:R-:W2:Y:S04]  /*0160*/  LDG.E R10, desc[UR8][R2.64+-0x8] ;  /* 0xfffff808020a7981 */ /* 0x000ea8000c1e1900 */
[----:B------:R-:W2:Y:S04]  /*0170*/  LDG.E R11, desc[UR8][R2.64+-0x4] ;  /* 0xfffffc08020b7981 */ /* 0x000ea8000c1e1900 */
[----:B------:R-:W3:Y:S04]  /*0180*/  LDG.E R12, desc[UR8][R2.64] ;  /* 0x00000008020c7981 */ /* 0x000ee8000c1e1900 */
[----:B------:R-:W3:Y:S04]  /*0190*/  LDG.E R13, desc[UR8][R2.64+0x4] ;  /* 0x00000408020d7981 */ /* 0x000ee8000c1e1900 */
[----:B------:R-:W3:Y:S04]  /*01a0*/  LDG.E R14, desc[UR8][R2.64+0x8] ;  /* 0x00000808020e7981 */ /* 0x000ee8000c1e1900 */
[----:B------:R-:W3:Y:S01]  /*01b0*/  LDG.E R15, desc[UR8][R2.64+0xc] ;  /* 0x00000c08020f7981 */ /* 0x000ee2000c1e1900 */
[----:B------:R-:W-:Y:S01]  /*01c0*/  UIADD3 UR4, UPT, UPT, UR4, 0x8, URZ ;  /* 0x0000000804047890 */ /* 0x000fe2000fffe0ff */
[----:B------:R-:W-:-:S03]  /*01d0*/  IADD3 R5, PT, PT, R5, 0x8, RZ ;  /* 0x0000000805057810 */ /* 0x000fc60007ffe0ff */
[----:B------:R-:W-:Y:S01]  /*01e0*/  UISETP.NE.AND UP0, UPT, UR4, 0x2fd8, UPT ;  /* 0x00002fd80400788c */ /* 0x000fe2000bf05270 */
[----:B--2---:R-:W-:Y:S04]  /*01f0*/  STL.128 [R0+-0x10], R8 ;  /* 0xfffff00800007387 */ /* 0x004fe80000100c00 */
[----:B---3--:R0:W-:Y:S02]  /*0200*/  STL.128 [R0], R12 ;  /* 0x0000000c00007387 */ /* 0x0081e40000100c00 */
[----:B0-----:R-:W-:Y:S02]  /*0210*/  IADD3 R0, PT, PT, R0, 0x20, RZ ;  /* 0x0000002000007810 */ /* 0x001fe40007ffe0ff */
[----:B------:R-:W-:Y:S05]  /*0220*/  BRA.U UP0, `(.L_x_3) ;  /* 0xfffffffd00b47547 */ /* 0x000fea000b83ffff */
[----:B------:R-:W0:Y:S01]  /*0230*/  LDCU UR65, c[0x0][0x380] ;  /* 0x00007000ff4177ac */ /* 0x000e220008000800 */
[----:B------:R-:W1:Y:S01]  /*0240*/  S2R R25, SR_TID.X ;  /* 0x0000000000197919 */ /* 0x000e620000002100 */
[----:B------:R-:W2:Y:S01]  /*0250*/  LDC R4, c[0x0][0x360] ;  /* 0x0000d800ff047b82 */ /* 0x000ea20000000800 */
[----:B------:R-:W-:Y:S01]  /*0260*/  HFMA2 R0, -RZ, RZ, 0, 0 ;  /* 0x00000000ff007431 */ /* 0x000fe200000001ff */
[----:B0-----:R-:W-:-:S09]  /*0270*/  UISETP.GE.AND UP0, UPT, UR65, 0x1, UPT ;  /* 0x000000014100788c */ /* 0x001fd2000bf06270 */
[----:B------:R-:W-:Y:S05]  /*0280*/  BRA.U !UP0, `(.L_x_4) ;  /* 0x0000000908f07547 */ /* 0x000fea000b800000 */
[----:B------:R-:W-:Y:S01]  /*0290*/  MOV R0, RZ ;  /* 0x000000ff00007202 */ /* 0x000fe20000000f00 */
[----:B------:R-:W-:Y:S02]  /*02a0*/  UIADD3 UR64, UPT, UPT, UR17, 0x2c, URZ ;  /* 0x0000002c11407890 */ /* 0x000fe4000fffe0ff */
[----:B------:R-:W-:Y:S01]  /*02b0*/  UIADD3 UR65, UPT, UPT, -UR65, URZ, URZ ;  /* 0x000000ff41417290 */ /* 0x000fe2000fffe1ff */
[----:B------:R-:W-:Y:S01]  /*02c0*/  UMOV UR66, 0xb ;  /* 0x0000000b00427882 */ /* 0x000fe20000000000 */
[----:B------:R-:W-:Y:S01]  /*02d0*/  UMOV UR4, URZ ;  /* 0x000000ff00047c82 */ /* 0x000fe20008000000 */
        /* <DEDUP_REMOVED lines=18> */
[----:B------:R-:W-:Y:S01]  /*0400*/  UMOV UR14, URZ ;  /* 0x000000ff000e7c82 */ /* 0x000fe20008000000 */
[----:B------:R-:W-:Y:S01]  /*0410*/  UMOV UR15, URZ ;  /* 0x000000ff000f7c82 */ /* 0x000fe20008000000 */
[----:B------:R-:W-:Y:S01]  /*0420*/  UMOV UR76, 0x1 ;  /* 0x00000001004c7882 */ /* 0x000fe20000000000 */
[----:B------:R-:W-:-:S05]  /*0430*/  UMOV UR16, URZ ;  /* 0x000000ff00107c82 */ /* 0x000fca0008000000 */
.L_x_5:
[----:B------:R-:W-:Y:S02]  /*0440*/  UIMAD.WIDE.U32 UR60, UR5, -0x7cbd4867, URZ ;  /* 0x8342b799053c78a5 */ /* 0x000fe4000f8e00ff */
[----:B------:R-:W-:Y:S02]  /*0450*/  UIMAD.WIDE.U32 UR58, UR6, -0x7cbd4867, URZ ;  /* 0x8342b799063a78a5 */ /* 0x000fe4000f8e00ff */
[----:B------:R-:W-:Y:S02]  /*0460*/  UIMAD.WIDE.U32 UR44, UR7, -0x7cbd4867, URZ ;  /* 0x8342b799072c78a5 */ /* 0x000fe4000f8e00ff */
[----:B------:R-:W-:Y:S02]  /*0470*/  UIMAD.WIDE.U32 UR60, UP1, UR67, 0x2ace569d, UR60 ;  /* 0x2ace569d433c78a5 */ /* 0x000fe4000f82003c */
[----:B------:R-:W-:Y:S02]  /*0480*/  UIMAD.WIDE.U32 UR58, UP5, UR68, 0x2ace569d, UR58 ;  /* 0x2ace569d443a78a5 */ /* 0x000fe4000f8a003a */
[----:B------:R-:W-:-:S02]  /*0490*/  UIMAD.WIDE.U32 UR40, UR67, -0x7cbd4867, URZ ;  /* 0x8342b799432878a5 */ /* 0x000fc4000f8e00ff */
[----:B------:R-:W-:Y:S02]  /*04a0*/  UIMAD.WIDE.U32 UR44, UP4, UR69, 0x2ace569d, UR44 ;  /* 0x2ace569d452c78a5 */ /* 0x000fe4000f88002c */
[----:B------:R-:W-:Y:S02]  /*04b0*/  UIMAD.WIDE.U32 UR18, UR69, -0x7cbd4867, URZ ;  /* 0x8342b799451278a5 */ /* 0x000fe4000f8e00ff */
[----:B------:R-:W-:Y:S02]  /*04c0*/  UIMAD.WIDE.U32 UR46, UR8, -0x7cbd4867, URZ ;  /* 0x8342b799082e78a5 */ /* 0x000fe4000f8e00ff */
[----:B------:R-:W-:Y:S02]  /*04d0*/  UIMAD.WIDE.U32 UR42, UR68, -0x7cbd4867, URZ ;  /* 0x8342b799442a78a5 */ /* 0x000fe4000f8e00ff */
[----:B------:R-:W-:Y:S02]  /*04e0*/  UIADD3 URZ, UP0, UPT, UR41, UR60, URZ ;  /* 0x0000003c29ff7290 */ /* 0x000fe4000ff1e0ff */
[----:B------:R-:W-:Y:S01]  /*04f0*/  UIADD3.X UR53, UPT, UPT, URZ, URZ, URZ, UP1, !UPT ;  /* 0x000000ffff357290 */ /* 0x000fe20008ffe4ff */
[----:B------:R-:W-:Y:S01]  /*0500*/  UMOV UR60, UR59 ;  /* 0x0000003b003c7c82 */ /* 0x000fe20008000000 */
[----:B------:R-:W-:-:S02]  /*0510*/  UIADD3.X UR59, UPT, UPT, URZ, URZ, URZ, UP4, !UPT ;  /* 0x000000ffff3b7290 */ /* 0x000fc4000a7fe4ff */
[----:B------:R-:W-:Y:S02]  /*0520*/  UIMAD.WIDE.U32 UR46, UP2, UR70, 0x2ace569d, UR46 ;  /* 0x2ace569d462e78a5 */ /* 0x000fe4000f84002e */
[----:B------:R-:W-:Y:S02]  /*0530*/  UIADD3 URZ, UP4, UPT, UR19, UR44, URZ ;  /* 0x0000002c13ff7290 */ /* 0x000fe4000ff9e0ff */
[----:B------:R-:W-:Y:S02]  /*0540*/  UIMAD.WIDE.U32 UR20, UR70, -0x7cbd4867, URZ ;  /* 0x8342b799461478a5 */ /* 0x000fe4000f8e00ff */
[----:B------:R-:W-:Y:S02]  /*0550*/  UIADD3 URZ, UP1, UPT, UR43, UR58, URZ ;  /* 0x0000003a2bff7290 */ /* 0x000fe4000ff3e0ff */
[----:B------:R-:W-:Y:S01]  /*0560*/  UIMAD.WIDE.U32 UR48, UR9, -0x7cbd4867, URZ ;  /* 0x8342b799093078a5 */ /* 0x000fe2000f8e00ff */
[----:B------:R-:W-:Y:S01]  /*0570*/  UMOV UR58, UR45 ;  /* 0x0000002d003a7c82 */ /* 0x000fe20008000000 */
[----:B------:R-:W-:-:S02]  /*0580*/  UIMAD.WIDE.U32 UR50, UR10, -0x7cbd4867, URZ ;  /* 0x8342b7990a3278a5 */ /* 0x000fc4000f8e00ff */
[----:B------:R-:W-:Y:S02]  /*0590*/  UIMAD.WIDE.U32.X UR58, UR7, 0x2ace569d, UR58, UP4 ;  /* 0x2ace569d073a78a5 */ /* 0x000fe4000a0e043a */
[----:B------:R-:W-:Y:S01]  /*05a0*/  UIMAD.WIDE.U32 UR54, UR11, -0x7cbd4867, URZ ;  /* 0x8342b7990b3678a5 */ /* 0x000fe2000f8e00ff */
[----:B------:R-:W-:Y:S01]  /*05b0*/  UMOV UR52, UR61 ;  /* 0x0000003d00347c82 */ /* 0x000fe20008000000 */
[----:B------:R-:W-:Y:S02]  /*05c0*/  UIADD3.X UR19, UPT, UPT, URZ, URZ, URZ, UP2, !UPT ;  /* 0x000000ffff137290 */ /* 0x000fe400097fe4ff */
[----:B------:R-:W-:Y:S02]  /*05d0*/  UIADD3 URZ, UP4, UPT, UR21, UR46, URZ ;  /* 0x0000002e15ff7290 */ /* 0x000fe4000ff9e0ff */
[----:B------:R-:W-:Y:S02]  /*05e0*/  UIMAD.WIDE.U32 UR22, UR71, -0x7cbd4867, URZ ;  /* 0x8342b799471678a5 */ /* 0x000fe4000f8e00ff */
[----:B------:R-:W-:-:S02]  /*05f0*/  UIMAD.WIDE.U32 UR48, UP3, UR71, 0x2ace569d, UR48 ;  /* 0x2ace569d473078a5 */ /* 0x000fc4000f860030 */
[----:B------:R-:W-:Y:S02]  /*0600*/  UIADD3.X UR61, UPT, UPT, URZ, URZ, URZ, UP5, !UPT ;  /* 0x000000ffff3d7290 */ /* 0x000fe4000affe4ff */
[----:B------:R-:W-:Y:S02]  /*0610*/  UIMAD.WIDE.U32 UR56, UR12, -0x7cbd4867, URZ ;  /* 0x8342b7990c3878a5 */ /* 0x000fe4000f8e00ff */
[----:B------:R-:W-:Y:S01]  /*0620*/  UIMAD.WIDE.U32 UR50, UP5, UR72, 0x2ace569d, UR50 ;  /* 0x2ace569d483278a5 */ /* 0x000fe2000f8a0032 */
[----:B------:R-:W-:Y:S01]  /*0630*/  UMOV UR18, UR47 ;  /* 0x0000002f00127c82 */ /* 0x000fe20008000000 */
[----:B------:R-:W-:Y:S02]  /*0640*/  UIMAD.WIDE.U32 UR24, UR72, -0x7cbd4867, URZ ;  /* 0x8342b799481878a5 */ /* 0x000fe4000f8e00ff */
[----:B------:R-:W-:Y:S02]  /*0650*/  UIMAD.WIDE.U32 UR62, UR13, -0x7cbd4867, URZ ;  /* 0x8342b7990d3e78a5 */ /* 0x000fe4000f8e00ff */
[----:B------:R-:W-:-:S02]  /*0660*/  UIMAD.WIDE.U32 UR54, UP6, UR73, 0x2ace569d, UR54 ;  /* 0x2ace569d493678a5 */ /* 0x000fc4000f8c0036 */
[----:B------:R-:W-:Y:S02]  /*0670*/  UIMAD.WIDE.U32.X UR18, UR8, 0x2ace569d, UR18, UP4 ;  /* 0x2ace569d081278a5 */ /* 0x000fe4000a0e0412 */
[----:B------:R-:W-:Y:S02]  /*0680*/  UIMAD.WIDE.U32 UR26, UR73, -0x7cbd4867, URZ ;  /* 0x8342b799491a78a5 */ /* 0x000fe4000f8e00ff */
[----:B------:R-:W-:Y:S02]  /*0690*/  UIMAD.WIDE.U32.X UR52, UR5, 0x2ace569d, UR52, UP0 ;  /* 0x2ace569d053478a5 */ /* 0x000fe400080e0434 */
[----:B------:R-:W-:Y:S02]  /*06a0*/  UIADD3 URZ, UP4, UPT, UR23, UR48, URZ ;  /* 0x0000003017ff7290 */ /* 0x000fe4000ff9e0ff */
[----:B------:R-:W-:Y:S02]  /*06b0*/  UIMAD.WIDE.U32 UR34, UR15, -0x7cbd4867, URZ ;  /* 0x8342b7990f2278a5 */ /* 0x000fe4000f8e00ff */
[----:B------:R-:W-:-:S02]  /*06c0*/  UIMAD.WIDE.U32 UR56, UP0, UR74, 0x2ace569d, UR56 ;  /* 0x2ace569d4a3878a5 */ /* 0x000fc4000f800038 */
[----:B------:R-:W-:Y:S02]  /*06d0*/  UIADD3.X UR23, UPT, UPT, URZ, URZ, URZ, UP5, !UPT ;  /* 0x000000ffff177290 */ /* 0x000fe4000affe4ff */
[----:B------:R-:W-:Y:S02]  /*06e0*/  UIMAD.WIDE.U32 UR28, UR74, -0x7cbd4867, URZ ;  /* 0x8342b7994a1c78a5 */ /* 0x000fe4000f8e00ff */
[----:B------:R-:W-:Y:S02]  /*06f0*/  UIMAD.WIDE.U32.X UR60, UR6, 0x2ace569d, UR60, UP1 ;  /* 0x2ace569d063c78a5 */ /* 0x000fe400088e043c */
[----:B------:R-:W-:Y:S02]  /*0700*/  UIADD3 URZ, UP5, UPT, UR25, UR50, URZ ;  /* 0x0000003219ff7290 */ /* 0x000fe4000ffbe0ff */
[----:B------:R-:W-:Y:S02]  /*0710*/  UIMAD.WIDE.U32 UR62, UP1, UR75, 0x2ace569d, UR62 ;  /* 0x2ace569d4b3e78a5 */ /* 0x000fe4000f82003e */
[----:B------:R-:W-:-:S02]  /*0720*/  UIADD3.X UR25, UPT, UPT, URZ, URZ, URZ, UP6, !UPT ;  /* 0x000000ffff197290 */ /* 0x000fc4000b7fe4ff */
[----:B------:R-:W-:Y:S02]  /*0730*/  UIMAD.WIDE.U32 UR30, UR75, -0x7cbd4867, URZ ;  /* 0x8342b7994b1e78a5 */ /* 0x000fe4000f8e00ff */
[----:B------:R-:W-:Y:S02]  /*0740*/  UIADD3 URZ, UP6, UPT, UR27, UR54, URZ ;  /* 0x000000361bff7290 */ /* 0x000fe4000ffde0ff */
[----:B------:R-:W-:Y:S02]  /*0750*/  UIMAD.WIDE.U32 UR38, UR16, -0x7cbd4867, URZ ;  /* 0x8342b799102678a5 */ /* 0x000fe4000f8e00ff */
[----:B------:R-:W-:Y:S02]  /*0760*/  UIMAD.WIDE.U32 UR34, UP2, UR14, 0x2ace569d, UR34 ;  /* 0x2ace569d0e2278a5 */ /* 0x000fe4000f840022 */
[----:B------:R-:W-:Y:S02]  /*0770*/  UIADD3.X UR27, UPT, UPT, URZ, URZ, URZ, UP0, !UPT ;  /* 0x000000ffff1b7290 */ /* 0x000fe400087fe4ff */
[----:B------:R-:W-:-:S02]  /*0780*/  UIMAD.WIDE.U32 UR32, UR14, -0x7cbd4867, URZ ;  /* 0x8342b7990e2078a5 */ /* 0x000fc4000f8e00ff */
[----:B------:R-:W-:Y:S02]  /*0790*/  UIADD3 URZ, UP0, UPT, UR29, UR56, URZ ;  /* 0x000000381dff7290 */ /* 0x000fe4000ff1e0ff */
[----:B------:R-:W-:Y:S02]  /*07a0*/  UIADD3.X UR29, UPT, UPT, URZ, URZ, URZ, UP1, !UPT ;  /* 0x000000ffff1d7290 */ /* 0x000fe40008ffe4ff */
[----:B------:R-:W-:Y:S02]  /*07b0*/  UIADD3.X UR21, UPT, UPT, URZ, URZ, URZ, UP3, !UPT ;  /* 0x000000ffff157290 */ /* 0x000fe40009ffe4ff */
[----:B------:R-:W-:Y:S02]  /*07c0*/  UIADD3 URZ, UP1, UPT, UR31, UR62, URZ ;  /* 0x0000003e1fff7290 */ /* 0x000fe4000ff3e0ff */
[----:B------:R-:W-:Y:S02]  /*07d0*/  UIMAD.WIDE.U32 UR38, UP3, UR76, 0x2ace569d, UR38 ;  /* 0x2ace569d4c2678a5 */ /* 0x000fe4000f860026 */
[----:B------:R-:W-:-:S02]  /*07e0*/  UIADD3.X UR31, UPT, UPT, URZ, URZ, URZ, UP2, !UPT ;  /* 0x000000ffff1f7290 */ /* 0x000fc400097fe4ff */
[----:B------:R-:W-:Y:S02]  /*07f0*/  UIMAD.WIDE.U32 UR36, UR76, -0x7cbd4867, URZ ;  /* 0x8342b7994c2478a5 */ /* 0x000fe4000f8e00ff */
[----:B------:R-:W-:Y:S01]  /*0800*/  UIADD3 URZ, UP2, UPT, UR33, UR34, URZ ;  /* 0x0000002221ff7290 */ /* 0x000fe2000ff5e0ff */
[----:B------:R-:W-:Y:S01]  /*0810*/  UMOV UR30, UR35 ;  /* 0x00000023001e7c82 */ /* 0x000fe20008000000 */
[----:B------:R-:W-:Y:S02]  /*0820*/  UIADD3.X UR33, UPT, UPT, URZ, URZ, URZ, UP3, !UPT ;  /* 0x000000ffff217290 */ /* 0x000fe40009ffe4ff */
[----:B------:R-:W-:Y:S02]  /*0830*/  UIADD3 URZ, UP3, UPT, UR37, UR38, URZ ;  /* 0x0000002625ff7290 */ /* 0x000fe4000ff7e0ff */
[----:B------:R-:W-:Y:S01]  /*0840*/  UIMAD.WIDE.U32.X UR30, UR15, 0x2ace569d, UR30, UP2 ;  /* 0x2ace569d0f1e78a5 */ /* 0x000fe200090e041e */
[----:B------:R-:W-:Y:S01]  /*0850*/  UMOV UR32, UR39 ;  /* 0x0000002700207c82 */ /* 0x000fe20008000000 */
[----:B------:R-:W-:Y:S01]  /*0860*/  UMOV UR28, UR63 ;  /* 0x0000003f001c7c82 */ /* 0x000fe20008000000 */
[----:B------:R-:W-:-:S02]  /*0870*/  UIMAD.WIDE.U32.X UR32, UR16, 0x2ace569d, UR32, UP3 ;  /* 0x2ace569d102078a5 */ /* 0x000fc400098e0420 */
[----:B------:R-:W-:Y:S02]  /*0880*/  USHF.R.U64 UR30, UR30, 0xb, UR31 ;  /* 0x0000000b1e1e7899 */ /* 0x000fe4000800121f */
[----:B------:R-:W-:Y:S02]  /*0890*/  UIMAD.WIDE.U32.X UR28, UR13, 0x2ace569d, UR28, UP1 ;  /* 0x2ace569d0d1c78a5 */ /* 0x000fe400088e041c */
[----:B------:R-:W-:Y:S02]  /*08a0*/  USHF.R.U64 UR32, UR32, 0xb, UR33 ;  /* 0x0000000b20207899 */ /* 0x000fe40008001221 */
[----:B------:R-:W-:Y:S01]  /*08b0*/  UIMAD UR30, UR30, -0xbf60, UR64 ;  /* 0xffff40a01e1e78a4 */ /* 0x000fe2000f8e0240 */
[----:B------:R-:W-:Y:S01]  /*08c0*/  UMOV UR26, UR57 ;  /* 0x00000039001a7c82 */ /* 0x000fe20008000000 */
[----:B------:R-:W-:Y:S02]  /*08d0*/  USHF.R.U64 UR28, UR28, 0xb, UR29 ;  /* 0x0000000b1c1c7899 */ /* 0x000fe4000800121d */
[----:B------:R-:W-:-:S02]  /*08e0*/  UIMAD.WIDE.U32.X UR26, UR12, 0x2ace569d, UR26, UP0 ;  /* 0x2ace569d0c1a78a5 */ /* 0x000fc400080e041a */
[----:B------:R-:W-:Y:S01]  /*08f0*/  UIMAD UR32, UR32, -0xbf60, UR64 ;  /* 0xffff40a0202078a4 */ /* 0x000fe2000f8e0240 */
[----:B------:R-:W-:Y:S01]  /*0900*/  UMOV UR24, UR55 ;  /* 0x0000003700187c82 */ /* 0x000fe20008000000 */
[----:B------:R-:W-:Y:S01]  /*0910*/  USHF.R.U64 UR26, UR26, 0xb, UR27 ;  /* 0x0000000b1a1a7899 */ /* 0x000fe2000800121b */
[----:B------:R-:W3:Y:S01]  /*0920*/  LDL R2, [UR30+-0x2c] ;  /* 0xffffd41eff027983 */ /* 0x000ee20008100800 */
[----:B------:R-:W-:Y:S02]  /*0930*/  UIMAD.WIDE.U32.X UR24, UR11, 0x2ace569d, UR24, UP6 ;  /* 0x2ace569d0b1878a5 */ /* 0x000fe4000b0e0418 */
[----:B------:R-:W-:Y:S01]  /*0940*/  UIMAD UR28, UR28, -0xbf60, UR64 ;  /* 0xffff40a01c1c78a4 */ /* 0x000fe2000f8e0240 */
[----:B------:R-:W-:Y:S01]  /*0950*/  UMOV UR22, UR51 ;  /* 0x0000003300167c82 */ /* 0x000fe20008000000 */
[----:B------:R-:W-:Y:S01]  /*0960*/  USHF.R.U64 UR24, UR24, 0xb, UR25 ;  /* 0x0000000b18187899 */ /* 0x000fe20008001219 */
[----:B------:R-:W4:Y:S01]  /*0970*/  LDL R3, [UR32+-0x28] ;  /* 0xffffd820ff037983 */ /* 0x000f220008100800 */
[----:B------:R-:W-:-:S02]  /*0980*/  UIMAD.WIDE.U32.X UR22, UR10, 0x2ace569d, UR22, UP5 ;  /* 0x2ace569d0a1678a5 */ /* 0x000fc4000a8e0416 */
[----:B------:R-:W-:Y:S01]  /*0990*/  UIMAD UR26, UR26, -0xbf60, UR64 ;  /* 0xffff40a01a1a78a4 */ /* 0x000fe2000f8e0240 */
[----:B------:R-:W-:Y:S01]  /*09a0*/  UMOV UR20, UR49 ;  /* 0x0000003100147c82 */ /* 0x000fe20008000000 */
[----:B------:R-:W-:Y:S01]  /*09b0*/  USHF.R.U64 UR22, UR22, 0xb, UR23 ;  /* 0x0000000b16167899 */ /* 0x000fe20008001217 */
[----:B------:R-:W5:Y:S01]  /*09c0*/  LDL R5, [UR28+-0x24] ;  /* 0xffffdc1cff057983 */ /* 0x000f620008100800 */
[----:B------:R-:W-:Y:S02]  /*09d0*/  UIMAD.WIDE.U32.X UR20, UR9, 0x2ace569d, UR20, UP4 ;  /* 0x2ace569d091478a5 */ /* 0x000fe4000a0e0414 */
[----:B------:R-:W-:Y:S02]  /*09e0*/  UIMAD UR24, UR24, -0xbf60, UR64 ;  /* 0xffff40a0181878a4 */ /* 0x000fe4000f8e0240 */
[----:B------:R-:W-:Y:S01]  /*09f0*/  USHF.R.U64 UR20, UR20, 0xb, UR21 ;  /* 0x0000000b14147899 */ /* 0x000fe20008001215 */
[----:B------:R-:W2:Y:S01]  /*0a00*/  LDL R7, [UR26+-0x20] ;  /* 0xffffe01aff077983 */ /* 0x000ea20008100800 */
[----:B------:R-:W-:-:S02]  /*0a10*/  UIMAD UR22, UR22, -0xbf60, UR64 ;  /* 0xffff40a0161678a4 */ /* 0x000fc4000f8e0240 */
[----:B------:R-:W-:Y:S02]  /*0a20*/  UIMAD.WIDE.U32 UR40, UR4, -0x7cbd4867, URZ ;  /* 0x8342b799042878a5 */ /* 0x000fe4000f8e00ff */
[----:B------:R-:W-:Y:S01]  /*0a30*/  USHF.R.U64 UR18, UR18, 0xb, UR19 ;  /* 0x0000000b12127899 */ /* 0x000fe20008001213 */
[----:B------:R-:W2:Y:S01]  /*0a40*/  LDL R9, [UR24+-0x1c] ;  /* 0xffffe418ff097983 */ /* 0x000ea20008100800 */
[----:B------:R-:W-:Y:S02]  /*0a50*/  UIMAD UR20, UR20, -0xbf60, UR64 ;  /* 0xffff40a0141478a4 */ /* 0x000fe4000f8e0240 */
[----:B------:R-:W-:Y:S01]  /*0a60*/  UIMAD.WIDE.U32 UR40, UP4, UR66, 0x2ace569d, UR40 ;  /* 0x2ace569d422878a5 */ /* 0x000fe2000f880028 */
[----:B------:R-:W2:Y:S01]  /*0a70*/  LDL R11, [UR22+-0x18] ;  /* 0xffffe816ff0b7983 */ /* 0x000ea20008100800 */
[----:B------:R-:W-:Y:S02]  /*0a80*/  UIMAD.WIDE.U32 UR42, UR66, -0x7cbd4867, URZ ;  /* 0x8342b799422a78a5 */ /* 0x000fe4000f8e00ff */
[----:B------:R-:W-:-:S02]  /*0a90*/  USHF.R.U64 UR58, UR58, 0xb, UR59 ;  /* 0x0000000b3a3a7899 */ /* 0x000fc4000800123b */
[----:B------:R-:W-:Y:S01]  /*0aa0*/  UIMAD UR18, UR18, -0xbf60, UR64 ;  /* 0xffff40a0121278a4 */ /* 0x000fe2000f8e0240 */
[----:B------:R-:W2:Y:S01]  /*0ab0*/  LDL R13, [UR20+-0x14] ;  /* 0xffffec14ff0d7983 */ /* 0x000ea20008100800 */
[----:B------:R-:W-:Y:S02]  /*0ac0*/  UIADD3.X UR37, UPT, UPT, URZ, URZ, URZ, UP4, !UPT ;  /* 0x000000ffff257290 */ /* 0x000fe4000a7fe4ff */
[----:B------:R-:W-:Y:S02]  /*0ad0*/  UIADD3 URZ, UP4, UPT, UR43, UR40, URZ ;  /* 0x000000282bff7290 */ /* 0x000fe4000ff9e0ff */
[----:B------:R-:W-:Y:S02]  /*0ae0*/  USHF.R.U64 UR60, UR60, 0xb, UR61 ;  /* 0x0000000b3c3c7899 */ /* 0x000fe4000800123d */
[----:B------:R-:W-:Y:S01]  /*0af0*/  UIMAD UR58, UR58, -0xbf60, UR64 ;  /* 0xffff40a03a3a78a4 */ /* 0x000fe2000f8e0240 */
[----:B------:R-:W2:Y:S01]  /*0b00*/  LDL R15, [UR18+-0x10] ;  /* 0xfffff012ff0f7983 */ /* 0x000ea20008100800 */
[----:B------:R-:W-:Y:S01]  /*0b10*/  UMOV UR36, UR41 ;  /* 0x0000002900247c82 */ /* 0x000fe20008000000 */
[----:B------:R-:W-:-:S02]  /*0b20*/  USHF.R.U64 UR52, UR52, 0xb, UR53 ;  /* 0x0000000b34347899 */ /* 0x000fc40008001235 */
[----:B------:R-:W-:Y:S02]  /*0b30*/  UIMAD.WIDE.U32.X UR36, UR4, 0x2ace569d, UR36, UP4 ;  /* 0x2ace569d042478a5 */ /* 0x000fe4000a0e0424 */
[----:B------:R-:W-:Y:S02]  /*0b40*/  UIMAD UR60, UR60, -0xbf60, UR64 ;  /* 0xffff40a03c3c78a4 */ /* 0x000fe4000f8e0240 */
[----:B------:R-:W-:Y:S01]  /*0b50*/  USHF.R.U64 UR36, UR36, 0xb, UR37 ;  /* 0x0000000b24247899 */ /* 0x000fe20008001225 */
[----:B------:R-:W2:Y:S01]  /*0b60*/  LDL R17, [UR58+-0xc] ;  /* 0xfffff43aff117983 */ /* 0x000ea20008100800 */
[----:B------:R-:W-:Y:S02]  /*0b70*/  UIMAD UR52, UR52, -0xbf60, UR64 ;  /* 0xffff40a0343478a4 */ /* 0x000fe4000f8e0240 */
[----:B------:R-:W-:-:S03]  /*0b80*/  UIMAD UR36, UR36, -0xbf60, UR64 ;  /* 0xffff40a0242478a4 */ /* 0x000fc6000f8e0240 */
[----:B------:R-:W2:Y:S04]  /*0b90*/  LDL R19, [UR60+-0x8] ;  /* 0xfffff83cff137983 */ /* 0x000ea80008100800 */
[----:B------:R-:W2:Y:S04]  /*0ba0*/  LDL R21, [UR52+-0x4] ;  /* 0xfffffc34ff157983 */ /* 0x000ea80008100800 */
[----:B------:R-:W2:Y:S01]  /*0bb0*/  LDL R23, [UR36] ;  /* 0x00000024ff177983 */ /* 0x000ea20008100800 */
[----:B------:R-:W-:Y:S02]  /*0bc0*/  UIADD3 UR71, UP0, UPT, UR71, 0x1, URZ ;  /* 0x0000000147477890 */ /* 0x000fe4000ff1e0ff */
[----:B------:R-:W-:-:S02]  /*0bd0*/  UIADD3 UR65, UPT, UPT, UR65, 0x1, URZ ;  /* 0x0000000141417890 */ /* 0x000fc4000fffe0ff */
[----:B------:R-:W-:Y:S02]  /*0be0*/  UIADD3.X UR9, UPT, UPT, URZ, UR9, URZ, UP0, !UPT ;  /* 0x00000009ff097290 */ /* 0x000fe400087fe4ff */
[----:B------:R-:W-:Y:S02]  /*0bf0*/  UISETP.NE.AND UP0, UPT, UR65, URZ, UPT ;  /* 0x000000ff4100728c */ /* 0x000fe4000bf05270 */
[----:B------:R-:W-:Y:S02]  /*0c00*/  UIADD3 UR66, UP3, UPT, UR66, 0x1, URZ ;  /* 0x0000000142427890 */ /* 0x000fe4000ff7e0ff */
[----:B------:R-:W-:Y:S02]  /*0c10*/  UIADD3 UR67, UP2, UPT, UR67, 0x1, URZ ;  /* 0x0000000143437890 */ /* 0x000fe4000ff5e0ff */
[----:B------:R-:W-:Y:S02]  /*0c20*/  UIADD3 UR68, UP6, UPT, UR68, 0x1, URZ ;  /* 0x0000000144447890 */ /* 0x000fe4000ffde0ff */
[----:B------:R-:W-:-:S02]  /*0c30*/  UIADD3 UR69, UP5, UPT, UR69, 0x1, URZ ;  /* 0x0000000145457890 */ /* 0x000fc4000ffbe0ff */
[----:B------:R-:W-:Y:S02]  /*0c40*/  UIADD3 UR70, UP1, UPT, UR70, 0x1, URZ ;  /* 0x0000000146467890 */ /* 0x000fe4000ff3e0ff */
[----:B------:R-:W-:Y:S02]  /*0c50*/  UIADD3.X UR4, UPT, UPT, URZ, UR4, URZ, UP3, !UPT ;  /* 0x00000004ff047290 */ /* 0x000fe40009ffe4ff */
[----:B------:R-:W-:Y:S02]  /*0c60*/  UIADD3.X UR5, UPT, UPT, URZ, UR5, URZ, UP2, !UPT ;  /* 0x00000005ff057290 */ /* 0x000fe400097fe4ff */
[----:B------:R-:W-:Y:S02]  /*0c70*/  UIADD3.X UR6, UPT, UPT, URZ, UR6, URZ, UP6, !UPT ;  /* 0x00000006ff067290 */ /* 0x000fe4000b7fe4ff */
[----:B------:R-:W-:Y:S02]  /*0c80*/  UIADD3.X UR7, UPT, UPT, URZ, UR7, URZ, UP5, !UPT ;  /* 0x00000007ff077290 */ /* 0x000fe4000affe4ff */
[----:B------:R-:W-:-:S02]  /*0c90*/  UIADD3.X UR8, UPT, UPT, URZ, UR8, URZ, UP1, !UPT ;  /* 0x00000008ff087290 */ /* 0x000fc40008ffe4ff */
[----:B------:R-:W-:Y:S02]  /*0ca0*/  UIADD3 UR72, UP4, UPT, UR72, 0x1, URZ ;  /* 0x0000000148487890 */ /* 0x000fe4000ff9e0ff */
[----:B------:R-:W-:Y:S02]  /*0cb0*/  UIADD3 UR73, UP3, UPT, UR73, 0x1, URZ ;  /* 0x0000000149497890 */ /* 0x000fe4000ff7e0ff */
[----:B------:R-:W-:Y:S02]  /*0cc0*/  UIADD3 UR74, UP2, UPT, UR74, 0x1, URZ ;  /* 0x000000014a4a7890 */ /* 0x000fe4000ff5e0ff */
[----:B------:R-:W-:Y:S02]  /*0cd0*/  UIADD3 UR75, UP6, UPT, UR75, 0x1, URZ ;  /* 0x000000014b4b7890 */ /* 0x000fe4000ffde0ff */
[----:B------:R-:W-:Y:S02]  /*0ce0*/  UIADD3 UR14, UP5, UPT, UR14, 0x1, URZ ;  /* 0x000000010e0e7890 */ /* 0x000fe4000ffbe0ff */
[----:B------:R-:W-:-:S02]  /*0cf0*/  UIADD3 UR76, UP1, UPT, UR76, 0x1, URZ ;  /* 0x000000014c4c7890 */ /* 0x000fc4000ff3e0ff */
[----:B------:R-:W-:Y:S02]  /*0d00*/  UIADD3.X UR10, UPT, UPT, URZ, UR10, URZ, UP4, !UPT ;  /* 0x0000000aff0a7290 */ /* 0x000fe4000a7fe4ff */
[----:B------:R-:W-:Y:S02]  /*0d10*/  UIADD3.X UR11, UPT, UPT, URZ, UR11, URZ, UP3, !UPT ;  /* 0x0000000bff0b7290 */ /* 0x000fe40009ffe4ff */
[----:B------:R-:W-:Y:S02]  /*0d20*/  UIADD3.X UR12, UPT, UPT, URZ, UR12, URZ, UP2, !UPT ;  /* 0x0000000cff0c7290 */ /* 0x000fe400097fe4ff */
[----:B------:R-:W-:Y:S02]  /*0d30*/  UIADD3.X UR13, UPT, UPT, URZ, UR13, URZ, UP6, !UPT ;  /* 0x0000000dff0d7290 */ /* 0x000fe4000b7fe4ff */
[----:B------:R-:W-:Y:S02]  /*0d40*/  UIADD3.X UR15, UPT, UPT, URZ, UR15, URZ, UP5, !UPT ;  /* 0x0000000fff0f7290 */ /* 0x000fe4000affe4ff */
[----:B------:R-:W-:-:S02]  /*0d50*/  UIADD3.X UR16, UPT, UPT, URZ, UR16, URZ, UP1, !UPT ;  /* 0x00000010ff107290 */ /* 0x000fc40008ffe4ff */
[----:B------:R-:W-:Y:S01]  /*0d60*/  UIADD3 UR64, UPT, UPT, UR64, 0x4, URZ ;  /* 0x0000000440407890 */ /* 0x000fe2000fffe0ff */
[----:B---3--:R-:W-:-:S04]  /*0d70*/  FADD R2, RZ, R2 ;  /* 0x00000002ff027221 */ /* 0x008fc80000000000 */
[----:B----4-:R-:W-:-:S04]  /*0d80*/  FADD R2, R2, R3 ;  /* 0x0000000302027221 */ /* 0x010fc80000000000 */
[----:B-----5:R-:W-:-:S04]  /*0d90*/  FADD R2, R2, R5 ;  /* 0x0000000502027221 */ /* 0x020fc80000000000 */
[----:B--2---:R-:W-:-:S04]  /*0da0*/  FADD R2, R2, R7 ;  /* 0x0000000702027221 */ /* 0x004fc80000000000 */
[----:B------:R-:W-:-:S04]  /*0db0*/  FADD R2, R2, R9 ;  /* 0x0000000902027221 */ /* 0x000fc80000000000 */
[----:B------:R-:W-:-:S04]  /*0dc0*/  FADD R2, R2, R11 ;  /* 0x0000000b02027221 */ /* 0x000fc80000000000 */
[----:B------:R-:W-:-:S04]  /*0dd0*/  FADD R2, R2, R13 ;  /* 0x0000000d02027221 */ /* 0x000fc80000000000 */
[----:B------:R-:W-:-:S04]  /*0de0*/  FADD R2, R2, R15 ;  /* 0x0000000f02027221 */ /* 0x000fc80000000000 */
[----:B------:R-:W-:-:S04]  /*0df0*/  FADD R2, R2, R17 ;  /* 0x0000001102027221 */ /* 0x000fc80000000000 */
[----:B------:R-:W-:-:S04]  /*0e00*/  FADD R2, R2, R19 ;  /* 0x0000001302027221 */ /* 0x000fc80000000000 */
[----:B------:R-:W-:-:S04]  /*0e10*/  FADD R2, R2, R21 ;  /* 0x0000001502027221 */ /* 0x000fc80000000000 */
[----:B------:R-:W-:-:S04]  /*0e20*/  FADD R23, R2, R23 ;  /* 0x0000001702177221 */ /* 0x000fc80000000000 */
[----:B------:R-:W-:Y:S01]  /*0e30*/  FADD R0, R23, R0 ;  /* 0x0000000017007221 */ /* 0x000fe20000000000 */
[----:B------:R-:W-:Y:S06]  /*0e40*/  BRA.U UP0, `(.L_x_5) ;  /* 0xfffffff5007c7547 */ /* 0x000fec000b83ffff */
.L_x_4:
[----:B------:R-:W1:Y:S01]  /*0e50*/  S2UR UR4, SR_CTAID.X ;  /* 0x00000000000479c3 */ /* 0x000e620000002500 */
[----:B------:R-:W0:Y:S07]  /*0e60*/  LDCU.64 UR6, c[0x0][0x358] ;  /* 0x00006b00ff0677ac */ /* 0x000e2e0008000a00 */
[----:B------:R-:W3:Y:S01]  /*0e70*/  LDC.64 R2, c[0x0][0x390] ;  /* 0x0000e400ff027b82 */ /* 0x000ee20000000a00 */
[----:B-12---:R-:W-:-:S04]  /*0e80*/  IMAD R5, R4, UR4, R25 ;  /* 0x0000000404057c24 */ /* 0x006fc8000f8e0219 */
[----:B---3--:R-:W-:-:S05]  /*0e90*/  IMAD.WIDE R2, R5, 0x4, R2 ;  /* 0x0000000405027825 */ /* 0x008fca00078e0202 */
[----:B0-----:R-:W-:Y:S01]  /*0ea0*/  STG.E desc[UR6][R2.64], R0 ;  /* 0x0000000002007986 */ /* 0x001fe2000c101906 */
[----:B------:R-:W-:Y:S05]  /*0eb0*/  EXIT ;  /* 0x000000000000794d */ /* 0x000fea0003800000 */
.L_x_6:
        /* <DEDUP_REMOVED lines=12> */
.L_x_10:


//--------------------- .text._Z4initv            --------------------------
	.section	.text._Z4initv,"ax",@progbits
	.align	128
        .global         _Z4initv
        .type           _Z4initv,@function
        .size           _Z4initv,(.L_x_11 - _Z4initv)
        .other          _Z4initv,@"STO_CUDA_ENTRY STV_DEFAULT"
_Z4initv:
.text._Z4initv:
[----:B------:R-:W-:Y:S01]  /*0000*/  LDC R1, c[0x0][0x37c] ;  /* 0x0000df00ff017b82 */ /* 0x000fe20000000800 */
[----:B------:R-:W-:Y:S05]  /*0010*/  EXIT ;  /* 0x000000000000794d */ /* 0x000fea0003800000 */
.L_x_7:
        /* <DEDUP_REMOVED lines=14> */
.L_x_11:


//--------------------- .nv.shared.reserved.0     --------------------------
	.section	.nv.shared.reserved.0,"aw",@nobits
	.weak		__nv_reservedSMEM_offset_0_alias
	.size		__nv_reservedSMEM_offset_0_alias, 0, 64
	.other		__nv_reservedSMEM_offset_0_alias,@"STO_CUDA_RESERVED_SHARED STV_DEFAULT"
__nv_reservedSMEM_offset_0_alias:
	.zero		0
	.zero		64


//--------------------- .nv.global                --------------------------
	.section	.nv.global,"aw",@nobits
.nv.global:
	.type		_ZN34_INTERNAL_9141c028_4_k_cu__Z4initv6thrust24THRUST_300001_SM_1000_NS12placeholders2_8E,@object
	.size		_ZN34_INTERNAL_9141c028_4_k_cu__Z4initv6thrust24THRUST_300001_SM_1000_NS12placeholders2_8E,(_ZN34_INTERNAL_9141c028_4_k_cu__Z4initv4cuda3std3__436_GLOBAL__N__9141c028_4_k_cu__Z4initv6ignoreE - _ZN34_INTERNAL_9141c028_4_k_cu__Z4initv6thrust24THRUST_300001_SM_1000_NS12placeholders2_8E)
_ZN34_INTERNAL_9141c028_4_k_cu__Z4initv6thrust24THRUST_300001_SM_1000_NS12placeholders2_8E:
	.zero		1
	.type		_ZN34_INTERNAL_9141c028_4_k_cu__Z4initv4cuda3std3__436_GLOBAL__N__9141c028_4_k_cu__Z4initv6ignoreE,@object
	.size		_ZN34_INTERNAL_9141c028_4_k_cu__Z4initv4cuda3std3__436_GLOBAL__N__9141c028_4_k_cu__Z4initv6ignoreE,(_ZN34_INTERNAL_9141c028_4_k_cu__Z4initv4cuda3std6ranges3__45__cpo4dataE - _ZN34_INTERNAL_9141c028_4_k_cu__Z4initv4cuda3std3__436_GLOBAL__N__9141c028_4_k_cu__Z4initv6ignoreE)
_ZN34_INTERNAL_9141c028_4_k_cu__Z4initv4cuda3std3__436_GLOBAL__N__9141c028_4_k_cu__Z4initv6ignoreE:
	.zero		1
	.type		_ZN34_INTERNAL_9141c028_4_k_cu__Z4initv4cuda3std6ranges3__45__cpo4dataE,@object
	.size		_ZN34_INTERNAL_9141c028_4_k_cu__Z4initv4cuda3std6ranges3__45__cpo4dataE,(_ZN34_INTERNAL_9141c028_4_k_cu__Z4initv6thrust24THRUST_300001_SM_1000_NS6system3cpp3parE - _ZN34_INTERNAL_9141c028_4_k_cu__Z4initv4cuda3std6ranges3__45__cpo4dataE)
_ZN34_INTERNAL_9141c028_4_k_cu__Z4initv4cuda3std6ranges3__45__cpo4dataE:
	.zero		1
	.type		_ZN34_INTERNAL_9141c028_4_k_cu__Z4initv6thrust24THRUST_300001_SM_1000_NS6system3cpp3parE,@object
	.size		_ZN34_INTERNAL_9141c028_4_k_cu__Z4initv6thrust24THRUST_300001_SM_1000_NS6system3cpp3parE,(_ZN34_INTERNAL_9141c028_4_k_cu__Z4initv4cuda3std3__45__cpo5beginE - _ZN34_INTERNAL_9141c028_4_k_cu__Z4initv6thrust24THRUST_300001_SM_1000_NS6system3cpp3parE)
_ZN34_INTERNAL_9141c028_4_k_cu__Z4initv6thrust24THRUST_300001_SM_1000_NS6system3cpp3parE:
	.zero		1
	.type		_ZN34_INTERNAL_9141c028_4_k_cu__Z4initv4cuda3std3__45__cpo5beginE,@object
	.size		_ZN34_INTERNAL_9141c028_4_k_cu__Z4initv4cuda3std3__45__cpo5beginE,(_ZN34_INTERNAL_9141c028_4_k_cu__Z4initv4cuda3std6ranges3__45__cpo5beginE - _ZN34_INTERNAL_9141c028_4_k_cu__Z4initv4cuda3std3__45__cpo5beginE)
_ZN34_INTERNAL_9141c028_4_k_cu__Z4initv4cuda3std3__45__cpo5beginE:
	.zero		1
	.type		_ZN34_INTERNAL_9141c028_4_k_cu__Z4initv4cuda3std6ranges3__45__cpo5beginE,@object
	.size		_ZN34_INTERNAL_9141c028_4_k_cu__Z4initv4cuda3std6ranges3__45__cpo5beginE,(_ZN34_INTERNAL_9141c028_4_k_cu__Z4initv6thrust24THRUST_300001_SM_1000_NS6deviceE - _ZN34_INTERNAL_9141c028_4_k_cu__Z4initv4cuda3std6ranges3__45__cpo5beginE)
_ZN34_INTERNAL_9141c028_4_k_cu__Z4initv4cuda3std6ranges3__45__cpo5beginE:
	.zero		1
	.type		_ZN34_INTERNAL_9141c028_4_k_cu__Z4initv6thrust24THRUST_300001_SM_1000_NS6deviceE,@object
	.size		_ZN34_INTERNAL_9141c028_4_k_cu__Z4initv6thrust24THRUST_300001_SM_1000_NS6deviceE,(_ZN34_INTERNAL_9141c028_4_k_cu__Z4initv4cuda3std3__47nulloptE - _ZN34_INTERNAL_9141c028_4_k_cu__Z4initv6thrust24THRUST_300001_SM_1000_NS6deviceE)
_ZN34_INTERNAL_9141c028_4_k_cu__Z4initv6thrust24THRUST_300001_SM_1000_NS6deviceE:
	.zero		1
	.type		_ZN34_INTERNAL_9141c028_4_k_cu__Z4initv4cuda3std3__47nulloptE,@object
	.size		_ZN34_INTERNAL_9141c028_4_k_cu__Z4initv4cuda3std3__47nulloptE,(_ZN34_INTERNAL_9141c028_4_k_cu__Z4initv4cuda3std6ranges3__45__cpo8distanceE - _ZN34_INTERNAL_9141c028_4_k_cu__Z4initv4cuda3std3__47nulloptE)
_ZN34_INTERNAL_9141c028_4_k_cu__Z4initv4cuda3std3__47nulloptE:
	.zero		1
	.type		_ZN34_INTERNAL_9141c028_4_k_cu__Z4initv4cuda3std6ranges3__45__cpo8distanceE,@object
	.size		_ZN34_INTERNAL_9141c028_4_k_cu__Z4initv4cuda3std6ranges3__45__cpo8distanceE,(_ZN34_INTERNAL_9141c028_4_k_cu__Z4initv6thrust24THRUST_300001_SM_1000_NS12placeholders2_4E - _ZN34_INTERNAL_9141c028_4_k_cu__Z4initv4cuda3std6ranges3__45__cpo8distanceE)
_ZN34_INTERNAL_9141c028_4_k_cu__Z4initv4cuda3std6ranges3__45__cpo8distanceE:
	.zero		1
	.type		_ZN34_INTERNAL_9141c028_4_k_cu__Z4initv6thrust24THRUST_300001_SM_1000_NS12placeholders2_4E,@object
	.size		_ZN34_INTERNAL_9141c028_4_k_cu__Z4initv6thrust24THRUST_300001_SM_1000_NS12placeholders2_4E,(_ZN34_INTERNAL_9141c028_4_k_cu__Z4initv4cuda3std3__45__cpo6rbeginE - _ZN34_INTERNAL_9141c028_4_k_cu__Z4initv6thrust24THRUST_300001_SM_1000_NS12placeholders2_4E)
_ZN34_INTERNAL_9141c028_4_k_cu__Z4initv6thrust24THRUST_300001_SM_1000_NS12placeholders2_4E:
	.zero		1
	.type		_ZN34_INTERNAL_9141c028_4_k_cu__Z4initv4cuda3std3__45__cpo6rbeginE,@object
	.size		_ZN34_INTERNAL_9141c028_4_k_cu__Z4initv4cuda3std3__45__cpo6rbeginE,(_ZN34_INTERNAL_9141c028_4_k_cu__Z4initv4cuda3std6ranges3__45__cpo7advanceE - _ZN34_INTERNAL_9141c028_4_k_cu__Z4initv4cuda3std3__45__cpo6rbeginE)
_ZN34_INTERNAL_9141c028_4_k_cu__Z4initv4cuda3std3__45__cpo6rbeginE:
	.zero		1
	.type		_ZN34_INTERNAL_9141c028_4_k_cu__Z4initv4cuda3std6ranges3__45__cpo7advanceE,@object
	.size		_ZN34_INTERNAL_9141c028_4_k_cu__Z4initv4cuda3std6ranges3__45__cpo7advanceE,(_ZN34_INTERNAL_9141c028_4_k_cu__Z4initv6thrust24THRUST_300001_SM_1000_NS12placeholders3_10E - _ZN34_INTERNAL_9141c028_4_k_cu__Z4initv4cuda3std6ranges3__45__cpo7advanceE)
_ZN34_INTERNAL_9141c028_4_k_cu__Z4initv4cuda3std6ranges3__45__cpo7advanceE:
	.zero		1
	.type		_ZN34_INTERNAL_9141c028_4_k_cu__Z4initv6thrust24THRUST_300001_SM_1000_NS12placeholders3_10E,@object
	.size		_ZN34_INTERNAL_9141c028_4_k_cu__Z4initv6thrust24THRUST_300001_SM_1000_NS12placeholders3_10E,(_ZN34_INTERNAL_9141c028_4_k_cu__Z4initv4cuda3std3__48in_placeE - _ZN34_INTERNAL_9141c028_4_k_cu__Z4initv6thrust24THRUST_300001_SM_1000_NS12placeholders3_10E)
_ZN34_INTERNAL_9141c028_4_k_cu__Z4initv6thrust24THRUST_300001_SM_1000_NS12placeholders3_10E:
	.zero		1
	.type		_ZN34_INTERNAL_9141c028_4_k_cu__Z4initv4cuda3std3__48in_placeE,@object
	.size		_ZN34_INTERNAL_9141c028_4_k_cu__Z4initv4cuda3std3__48in_placeE,(_ZN34_INTERNAL_9141c028_4_k_cu__Z4initv4cuda3std6ranges3__45__cpo4sizeE - _ZN34_INTERNAL_9141c028_4_k_cu__Z4initv4cuda3std3__48in_placeE)
_ZN34_INTERNAL_9141c028_4_k_cu__Z4initv4cuda3std3__48in_placeE:
	.zero		1
	.type		_ZN34_INTERNAL_9141c028_4_k_cu__Z4initv4cuda3std6ranges3__45__cpo4sizeE,@object
	.size		_ZN34_INTERNAL_9141c028_4_k_cu__Z4initv4cuda3std6ranges3__45__cpo4sizeE,(_ZN34_INTERNAL_9141c028_4_k_cu__Z4initv6thrust24THRUST_300001_SM_1000_NS12placeholders2_2E - _ZN34_INTERNAL_9141c028_4_k_cu__Z4initv4cuda3std6ranges3__45__cpo4sizeE)
_ZN34_INTERNAL_9141c028_4_k_cu__Z4initv4cuda3std6ranges3__45__cpo4sizeE:
	.zero		1
	.type		_ZN34_INTERNAL_9141c028_4_k_cu__Z4initv6thrust24THRUST_300001_SM_1000_NS12placeholders2_2E,@object
	.size		_ZN34_INTERNAL_9141c028_4_k_cu__Z4initv6thrust24THRUST_300001_SM_1000_NS12placeholders2_2E,(_ZN34_INTERNAL_9141c028_4_k_cu__Z4initv4cuda3std3__45__cpo6cbeginE - _ZN34_INTERNAL_9141c028_4_k_cu__Z4initv6thrust24THRUST_300001_SM_1000_NS12placeholders2_2E)
_ZN34_INTERNAL_9141c028_4_k_cu__Z4initv6thrust24THRUST_300001_SM_1000_NS12placeholders2_2E:
	.zero		1
	.type		_ZN34_INTERNAL_9141c028_4_k_cu__Z4initv4cuda3std3__45__cpo6cbeginE,@object
	.size		_ZN34_INTERNAL_9141c028_4_k_cu__Z4initv4cuda3std3__45__cpo6cbeginE,(_ZN34_INTERNAL_9141c028_4_k_cu__Z4initv4cuda3std6ranges3__45__cpo6cbeginE - _ZN34_INTERNAL_9141c028_4_k_cu__Z4initv4cuda3std3__45__cpo6cbeginE)
_ZN34_INTERNAL_9141c028_4_k_cu__Z4initv4cuda3std3__45__cpo6cbeginE:
	.zero		1
	.type		_ZN34_INTERNAL_9141c028_4_k_cu__Z4initv4cuda3std6ranges3__45__cpo6cbeginE,@object
	.size		_ZN34_INTERNAL_9141c028_4_k_cu__Z4initv4cuda3std6ranges3__45__cpo6cbeginE,(_ZN34_INTERNAL_9141c028_4_k_cu__Z4initv6thrust24THRUST_300001_SM_1000_NS12placeholders2_6E - _ZN34_INTERNAL_9141c028_4_k_cu__Z4initv4cuda3std6ranges3__45__cpo6cbeginE)
_ZN34_INTERNAL_9141c028_4_k_cu__Z4initv4cuda3std6ranges3__45__cpo6cbeginE:
	.zero		1
	.type		_ZN34_INTERNAL_9141c028_4_k_cu__Z4initv6thrust24THRUST_300001_SM_1000_NS12placeholders2_6E,@object
	.size		_ZN34_INTERNAL_9141c028_4_k_cu__Z4initv6thrust24THRUST_300001_SM_1000_NS12placeholders2_6E,(_ZN34_INTERNAL_9141c028_4_k_cu__Z4initv4cuda3std3__45__cpo7crbeginE - _ZN34_INTERNAL_9141c028_4_k_cu__Z4initv6thrust24THRUST_300001_SM_1000_NS12placeholders2_6E)
_ZN34_INTERNAL_9141c028_4_k_cu__Z4initv6thrust24THRUST_300001_SM_1000_NS12placeholders2_6E:
	.zero		1
	.type		_ZN34_INTERNAL_9141c028_4_k_cu__Z4initv4cuda3std3__45__cpo7crbeginE,@object
	.size		_ZN34_INTERNAL_9141c028_4_k_cu__Z4initv4cuda3std3__45__cpo7crbeginE,(_ZN34_INTERNAL_9141c028_4_k_cu__Z4initv4cuda3std6ranges3__45__cpo4nextE - _ZN34_INTERNAL_9141c028_4_k_cu__Z4initv4cuda3std3__45__cpo7crbeginE)
_ZN34_INTERNAL_9141c028_4_k_cu__Z4initv4cuda3std3__45__cpo7crbeginE:
	.zero		1
	.type		_ZN34_INTERNAL_9141c028_4_k_cu__Z4initv4cuda3std6ranges3__45__cpo4nextE,@object
	.size		_ZN34_INTERNAL_9141c028_4_k_cu__Z4initv4cuda3std6ranges3__45__cpo4nextE,(_ZN34_INTERNAL_9141c028_4_k_cu__Z4initv4cuda3std6ranges3__45__cpo4swapE - _ZN34_INTERNAL_9141c028_4_k_cu__Z4initv4cuda3std6ranges3__45__cpo4nextE)
_ZN34_INTERNAL_9141c028_4_k_cu__Z4initv4cuda3std6ranges3__45__cpo4nextE:
	.zero		1
	.type		_ZN34_INTERNAL_9141c028_4_k_cu__Z4initv4cuda3std6ranges3__45__cpo4swapE,@object
	.size		_ZN34_INTERNAL_9141c028_4_k_cu__Z4initv4cuda3std6ranges3__45__cpo4swapE,(_ZN34_INTERNAL_9141c028_4_k_cu__Z4initv6thrust24THRUST_300001_SM_1000_NS8cuda_cub10par_nosyncE - _ZN34_INTERNAL_9141c028_4_k_cu__Z4initv4cuda3std6ranges3__45__cpo4swapE)
_ZN34_INTERNAL_9141c028_4_k_cu__Z4initv4cuda3std6ranges3__45__cpo4swapE:
	.zero		1
	.type		_ZN34_INTERNAL_9141c028_4_k_cu__Z4initv6thrust24THRUST_300001_SM_1000_NS8cuda_cub10par_nosyncE,@object
	.size		_ZN34_INTERNAL_9141c028_4_k_cu__Z4initv6thrust24THRUST_300001_SM_1000_NS8cuda_cub10par_nosyncE,(_ZN34_INTERNAL_9141c028_4_k_cu__Z4initv6thrust24THRUST_300001_SM_1000_NS3seqE - _ZN34_INTERNAL_9141c028_4_k_cu__Z4initv6thrust24THRUST_300001_SM_1000_NS8cuda_cub10par_nosyncE)
_ZN34_INTERNAL_9141c028_4_k_cu__Z4initv6thrust24THRUST_300001_SM_1000_NS8cuda_cub10par_nosyncE:
	.zero		1
	.type		_ZN34_INTERNAL_9141c028_4_k_cu__Z4initv6thrust24THRUST_300001_SM_1000_NS3seqE,@object
	.size		_ZN34_INTERNAL_9141c028_4_k_cu__Z4initv6thrust24THRUST_300001_SM_1000_NS3seqE,(_ZN34_INTERNAL_9141c028_4_k_cu__Z4initv4cuda3std3__420unreachable_sentinelE - _ZN34_INTERNAL_9141c028_4_k_cu__Z4initv6thrust24THRUST_300001_SM_1000_NS3seqE)
_ZN34_INTERNAL_9141c028_4_k_cu__Z4initv6thrust24THRUST_300001_SM_1000_NS3seqE:
	.zero		1
	.type		_ZN34_INTERNAL_9141c028_4_k_cu__Z4initv4cuda3std3__420unreachable_sentinelE,@object
	.size		_ZN34_INTERNAL_9141c028_4_k_cu__Z4initv4cuda3std3__420unreachable_sentinelE,(_ZN34_INTERNAL_9141c028_4_k_cu__Z4initv4cuda3std6ranges3__45__cpo5ssizeE - _ZN34_INTERNAL_9141c028_4_k_cu__Z4initv4cuda3std3__420unreachable_sentinelE)
_ZN34_INTERNAL_9141c028_4_k_cu__Z4initv4cuda3std3__420unreachable_sentinelE:
	.zero		1
	.type		_ZN34_INTERNAL_9141c028_4_k_cu__Z4initv4cuda3std6ranges3__45__cpo5ssizeE,@object
	.size		_ZN34_INTERNAL_9141c028_4_k_cu__Z4initv4cuda3std6ranges3__45__cpo5ssizeE,(_ZN34_INTERNAL_9141c028_4_k_cu__Z4initv6thrust24THRUST_300001_SM_1000_NS12placeholders2_3E - _ZN34_INTERNAL_9141c028_4_k_cu__Z4initv4cuda3std6ranges3__45__cpo5ssizeE)
_ZN34_INTERNAL_9141c028_4_k_cu__Z4initv4cuda3std6ranges3__45__cpo5ssizeE:
	.zero		1
	.type		_ZN34_INTERNAL_9141c028_4_k_cu__Z4initv6thrust24THRUST_300001_SM_1000_NS12placeholders2_3E,@object
	.size		_ZN34_INTERNAL_9141c028_4_k_cu__Z4initv6thrust24THRUST_300001_SM_1000_NS12placeholders2_3E,(_ZN34_INTERNAL_9141c028_4_k_cu__Z4initv4cuda3std3__45__cpo4cendE - _ZN34_INTERNAL_9141c028_4_k_cu__Z4initv6thrust24THRUST_300001_SM_1000_NS12placeholders2_3E)
_ZN34_INTERNAL_9141c028_4_k_cu__Z4initv6thrust24THRUST_300001_SM_1000_NS12placeholders2_3E:
	.zero		1
	.type		_ZN34_INTERNAL_9141c028_4_k_cu__Z4initv4cuda3std3__45__cpo4cendE,@object
	.size		_ZN34_INTERNAL_9141c028_4_k_cu__Z4initv4cuda3std3__45__cpo4cendE,(_ZN34_INTERNAL_9141c028_4_k_cu__Z4initv4cuda3std6ranges3__45__cpo4cendE - _ZN34_INTERNAL_9141c028_4_k_cu__Z4initv4cuda3std3__45__cpo4cendE)
_ZN34_INTERNAL_9141c028_4_k_cu__Z4initv4cuda3std3__45__cpo4cendE:
	.zero		1
	.type		_ZN34_INTERNAL_9141c028_4_k_cu__Z4initv4cuda3std6ranges3__45__cpo4cendE,@object
	.size		_ZN34_INTERNAL_9141c028_4_k_cu__Z4initv4cuda3std6ranges3__45__cpo4cendE,(_ZN34_INTERNAL_9141c028_4_k_cu__Z4initv6thrust24THRUST_300001_SM_1000_NS12placeholders2_7E - _ZN34_INTERNAL_9141c028_4_k_cu__Z4initv4cuda3std6ranges3__45__cpo4cendE)
_ZN34_INTERNAL_9141c028_4_k_cu__Z4initv4cuda3std6ranges3__45__cpo4cendE:
	.zero		1
	.type		_ZN34_INTERNAL_9141c028_4_k_cu__Z4initv6thrust24THRUST_300001_SM_1000_NS12placeholders2_7E,@object
	.size		_ZN34_INTERNAL_9141c028_4_k_cu__Z4initv6thrust24THRUST_300001_SM_1000_NS12placeholders2_7E,(_ZN34_INTERNAL_9141c028_4_k_cu__Z4initv4cuda3std3__45__cpo5crendE - _ZN34_INTERNAL_9141c028_4_k_cu__Z4initv6thrust24THRUST_300001_SM_1000_NS12placeholders2_7E)
_ZN34_INTERNAL_9141c028_4_k_cu__Z4initv6thrust24THRUST_300001_SM_1000_NS12placeholders2_7E:
	.zero		1
	.type		_ZN34_INTERNAL_9141c028_4_k_cu__Z4initv4cuda3std3__45__cpo5crendE,@object
	.size		_ZN34_INTERNAL_9141c028_4_k_cu__Z4initv4cuda3std3__45__cpo5crendE,(_ZN34_INTERNAL_9141c028_4_k_cu__Z4initv4cuda3std6ranges3__45__cpo4prevE - _ZN34_INTERNAL_9141c028_4_k_cu__Z4initv4cuda3std3__45__cpo5crendE)
_ZN34_INTERNAL_9141c028_4_k_cu__Z4initv4cuda3std3__45__cpo5crendE:
	.zero		1
	.type		_ZN34_INTERNAL_9141c028_4_k_cu__Z4initv4cuda3std6ranges3__45__cpo4prevE,@object
	.size		_ZN34_INTERNAL_9141c028_4_k_cu__Z4initv4cuda3std6ranges3__45__cpo4prevE,(_ZN34_INTERNAL_9141c028_4_k_cu__Z4initv4cuda3std6ranges3__45__cpo9iter_moveE - _ZN34_INTERNAL_9141c028_4_k_cu__Z4initv4cuda3std6ranges3__45__cpo4prevE)
_ZN34_INTERNAL_9141c028_4_k_cu__Z4initv4cuda3std6ranges3__45__cpo4prevE:
	.zero		1
	.type		_ZN34_INTERNAL_9141c028_4_k_cu__Z4initv4cuda3std6ranges3__45__cpo9iter_moveE,@object
	.size		_ZN34_INTERNAL_9141c028_4_k_cu__Z4initv4cuda3std6ranges3__45__cpo9iter_moveE,(_ZN34_INTERNAL_9141c028_4_k_cu__Z4initv6thrust24THRUST_300001_SM_1000_NS6system6detail10sequential3seqE - _ZN34_INTERNAL_9141c028_4_k_cu__Z4initv4cuda3std6ranges3__45__cpo9iter_moveE)
_ZN34_INTERNAL_9141c028_4_k_cu__Z4initv4cuda3std6ranges3__45__cpo9iter_moveE:
	.zero		1
	.type		_ZN34_INTERNAL_9141c028_4_k_cu__Z4initv6thrust24THRUST_300001_SM_1000_NS6system6detail10sequential3seqE,@object
	.size		_ZN34_INTERNAL_9141c028_4_k_cu__Z4initv6thrust24THRUST_300001_SM_1000_NS6system6detail10sequential3seqE,(_ZN34_INTERNAL_9141c028_4_k_cu__Z4initv6thrust24THRUST_300001_SM_1000_NS12placeholders2_9E - _ZN34_INTERNAL_9141c028_4_k_cu__Z4initv6thrust24THRUST_300001_SM_1000_NS6system6detail10sequential3seqE)
_ZN34_INTERNAL_9141c028_4_k_cu__Z4initv6thrust24THRUST_300001_SM_1000_NS6system6detail10sequential3seqE:
	.zero		1
	.type		_ZN34_INTERNAL_9141c028_4_k_cu__Z4initv6thrust24THRUST_300001_SM_1000_NS12placeholders2_9E,@object
	.size		_ZN34_INTERNAL_9141c028_4_k_cu__Z4initv6thrust24THRUST_300001_SM_1000_NS12placeholders2_9E,(_ZN34_INTERNAL_9141c028_4_k_cu__Z4initv4cuda3std3__419piecewise_constructE - _ZN34_INTERNAL_9141c028_4_k_cu__Z4initv6thrust24THRUST_300001_SM_1000_NS12placeholders2_9E)
_ZN34_INTERNAL_9141c028_4_k_cu__Z4initv6thrust24THRUST_300001_SM_1000_NS12placeholders2_9E:
	.zero		1
	.type		_ZN34_INTERNAL_9141c028_4_k_cu__Z4initv4cuda3std3__419piecewise_constructE,@object
	.size		_ZN34_INTERNAL_9141c028_4_k_cu__Z4initv4cuda3std3__419piecewise_constructE,(_ZN34_INTERNAL_9141c028_4_k_cu__Z4initv4cuda3std6ranges3__45__cpo5cdataE - _ZN34_INTERNAL_9141c028_4_k_cu__Z4initv4cuda3std3__419piecewise_constructE)
_ZN34_INTERNAL_9141c028_4_k_cu__Z4initv4cuda3std3__419piecewise_constructE:
	.zero		1
	.type		_ZN34_INTERNAL_9141c028_4_k_cu__Z4initv4cuda3std6ranges3__45__cpo5cdataE,@object
	.size		_ZN34_INTERNAL_9141c028_4_k_cu__Z4initv4cuda3std6ranges3__45__cpo5cdataE,(_ZN34_INTERNAL_9141c028_4_k_cu__Z4initv6thrust24THRUST_300001_SM_1000_NS12placeholders2_1E - _ZN34_INTERNAL_9141c028_4_k_cu__Z4initv4cuda3std6ranges3__45__cpo5cdataE)
_ZN34_INTERNAL_9141c028_4_k_cu__Z4initv4cuda3std6ranges3__45__cpo5cdataE:
	.zero		1
	.type		_ZN34_INTERNAL_9141c028_4_k_cu__Z4initv6thrust24THRUST_300001_SM_1000_NS12placeholders2_1E,@object
	.size		_ZN34_INTERNAL_9141c028_4_k_cu__Z4initv6thrust24THRUST_300001_SM_1000_NS12placeholders2_1E,(_ZN34_INTERNAL_9141c028_4_k_cu__Z4initv4cuda3std3__45__cpo3endE - _ZN34_INTERNAL_9141c028_4_k_cu__Z4initv6thrust24THRUST_300001_SM_1000_NS12placeholders2_1E)
_ZN34_INTERNAL_9141c028_4_k_cu__Z4initv6thrust24THRUST_300001_SM_1000_NS12placeholders2_1E:
	.zero		1
	.type		_ZN34_INTERNAL_9141c028_4_k_cu__Z4initv4cuda3std3__45__cpo3endE,@object
	.size		_ZN34_INTERNAL_9141c028_4_k_cu__Z4initv4cuda3std3__45__cpo3endE,(_ZN34_INTERNAL_9141c028_4_k_cu__Z4initv4cuda3std6ranges3__45__cpo3endE - _ZN34_INTERNAL_9141c028_4_k_cu__Z4initv4cuda3std3__45__cpo3endE)
_ZN34_INTERNAL_9141c028_4_k_cu__Z4initv4cuda3std3__45__cpo3endE:
	.zero		1
	.type		_ZN34_INTERNAL_9141c028_4_k_cu__Z4initv4cuda3std6ranges3__45__cpo3endE,@object
	.size		_ZN34_INTERNAL_9141c028_4_k_cu__Z4initv4cuda3std6ranges3__45__cpo3endE,(_ZN34_INTERNAL_9141c028_4_k_cu__Z4initv6thrust24THRUST_300001_SM_1000_NS12placeholders2_5E - _ZN34_INTERNAL_9141c028_4_k_cu__Z4initv4cuda3std6ranges3__45__cpo3endE)
_ZN34_INTERNAL_9141c028_4_k_cu__Z4initv4cuda3std6ranges3__45__cpo3endE:
	.zero		1
	.type		_ZN34_INTERNAL_9141c028_4_k_cu__Z4initv6thrust24THRUST_300001_SM_1000_NS12placeholders2_5E,@object
	.size		_ZN34_INTERNAL_9141c028_4_k_cu__Z4initv6thrust24THRUST_300001_SM_1000_NS12placeholders2_5E,(_ZN34_INTERNAL_9141c028_4_k_cu__Z4initv4cuda3std3__45__cpo4rendE - _ZN34_INTERNAL_9141c028_4_k_cu__Z4initv6thrust24THRUST_300001_SM_1000_NS12placeholders2_5E)
_ZN34_INTERNAL_9141c028_4_k_cu__Z4initv6thrust24THRUST_300001_SM_1000_NS12placeholders2_5E:
	.zero		1
	.type		_ZN34_INTERNAL_9141c028_4_k_cu__Z4initv4cuda3std3__45__cpo4rendE,@object
	.size		_ZN34_INTERNAL_9141c028_4_k_cu__Z4initv4cuda3std3__45__cpo4rendE,(_ZN34_INTERNAL_9141c028_4_k_cu__Z4initv4cuda3std6ranges3__45__cpo9iter_swapE - _ZN34_INTERNAL_9141c028_4_k_cu__Z4initv4cuda3std3__45__cpo4rendE)
_ZN34_INTERNAL_9141c028_4_k_cu__Z4initv4cuda3std3__45__cpo4rendE:
	.zero		1
	.type		_ZN34_INTERNAL_9141c028_4_k_cu__Z4initv4cuda3std6ranges3__45__cpo9iter_swapE,@object
	.size		_ZN34_INTERNAL_9141c028_4_k_cu__Z4initv4cuda3std6ranges3__45__cpo9iter_swapE,(_ZN34_INTERNAL_9141c028_4_k_cu__Z4initv4cuda3std3__48unexpectE - _ZN34_INTERNAL_9141c028_4_k_cu__Z4initv4cuda3std6ranges3__45__cpo9iter_swapE)
_ZN34_INTERNAL_9141c028_4_k_cu__Z4initv4cuda3std6ranges3__45__cpo9iter_swapE:
	.zero		1
	.type		_ZN34_INTERNAL_9141c028_4_k_cu__Z4initv4cuda3std3__48unexpectE,@object
	.size		_ZN34_INTERNAL_9141c028_4_k_cu__Z4initv4cuda3std3__48unexpectE,(_ZN34_INTERNAL_9141c028_4_k_cu__Z4initv6thrust24THRUST_300001_SM_1000_NS8cuda_cub3parE - _ZN34_INTERNAL_9141c028_4_k_cu__Z4initv4cuda3std3__48unexpectE)
_ZN34_INTERNAL_9141c028_4_k_cu__Z4initv4cuda3std3__48unexpectE:
	.zero		1
	.type		_ZN34_INTERNAL_9141c028_4_k_cu__Z4initv6thrust24THRUST_300001_SM_1000_NS8cuda_cub3parE,@object
	.size		_ZN34_INTERNAL_9141c028_4_k_cu__Z4initv6thrust24THRUST_300001_SM_1000_NS8cuda_cub3parE,(.L_29 - _ZN34_INTERNAL_9141c028_4_k_cu__Z4initv6thrust24THRUST_300001_SM_1000_NS8cuda_cub3parE)
_ZN34_INTERNAL_9141c028_4_k_cu__Z4initv6thrust24THRUST_300001_SM_1000_NS8cuda_cub3parE:
	.zero		1
.L_29:


//--------------------- .nv.constant0._ZN3cub18CUB_300001_SM_10006detail8for_each13static_kernelINS2_12policy_hub_t12policy_500_tEmN6thrust24THRUST_300001_SM_1000_NS8cuda_cub20__uninitialized_fill7functorINS7_10device_ptrIfEEfEEEEvT0_T1_ --------------------------
	.section	.nv.constant0._ZN3cub18CUB_300001_SM_10006detail8for_each13static_kernelINS2_12policy_hub_t12policy_500_tEmN6thrust24THRUST_300001_SM_1000_NS8cuda_cub20__uninitialized_fill7functorINS7_10device_ptrIfEEfEEEEvT0_T1_,"a",@progbits
	.sectionflags	@""
	.align	4
.nv.constant0._ZN3cub18CUB_300001_SM_10006detail8for_each13static_kernelINS2_12policy_hub_t12policy_500_tEmN6thrust24THRUST_300001_SM_1000_NS8cuda_cub20__uninitialized_fill7functorINS7_10device_ptrIfEEfEEEEvT0_T1_:
	.zero		920


//--------------------- .nv.constant0._ZN3cub18CUB_300001_SM_10006detail11EmptyKernelIvEEvv --------------------------
	.section	.nv.constant0._ZN3cub18CUB_300001_SM_10006detail11EmptyKernelIvEEvv,"a",@progbits
	.sectionflags	@""
	.align	4
.nv.constant0._ZN3cub18CUB_300001_SM_10006detail11EmptyKernelIvEEvv:
	.zero		896


//--------------------- .nv.constant0._Z7processiiPfS_ --------------------------
	.section	.nv.constant0._Z7processiiPfS_,"a",@progbits
	.sectionflags	@""
	.align	4
.nv.constant0._Z7processiiPfS_:
	.zero		920


//--------------------- .nv.constant0._Z4initv    --------------------------
	.section	.nv.constant0._Z4initv,"a",@progbits
	.sectionflags	@""
	.align	4
.nv.constant0._Z4initv:
	.zero		896


//--------------------- SYMBOLS --------------------------

	.type		.nv.reservedSmem.offset0,@object
	.size		.nv.reservedSmem.offset0,0x4
